	.headerflags	@"EF_CUDA_TEXMODE_UNIFIED EF_CUDA_64BIT_ADDRESS EF_CUDA_SM86 EF_CUDA_VIRTUAL_SM(EF_CUDA_SM86)"
	.elftype	@"ET_EXEC"


//--------------------- .nv.info                  --------------------------
	.section	.nv.info,"",@"SHT_CUDA_INFO"
	.align	4


	//----- nvinfo : EIATTR_REGCOUNT
	.align		4
        /*0000*/ 	.byte	0x04, 0x2f
        /*0002*/ 	.short	(.L_2 - .L_1)
	.align		4
.L_1:
        /*0004*/ 	.word	index@(triton__0d1d2d3d4d5d6d78de)
        /*0008*/ 	.word	0x00000028


	//----- nvinfo : EIATTR_MAX_STACK_SIZE
	.align		4
.L_2:
        /*000c*/ 	.byte	0x04, 0x23
        /*000e*/ 	.short	(.L_4 - .L_3)
	.align		4
.L_3:
        /*0010*/ 	.word	index@(triton__0d1d2d3d4d5d6d78de)
        /*0014*/ 	.word	0x00000000


	//----- nvinfo : EIATTR_MIN_STACK_SIZE
	.align		4
.L_4:
        /*0018*/ 	.byte	0x04, 0x12
        /*001a*/ 	.short	(.L_6 - .L_5)
	.align		4
.L_5:
        /*001c*/ 	.word	index@(triton__0d1d2d3d4d5d6d78de)
        /*0020*/ 	.word	0x00000000


	//----- nvinfo : EIATTR_FRAME_SIZE
	.align		4
.L_6:
        /*0024*/ 	.byte	0x04, 0x11
        /*0026*/ 	.short	(.L_8 - .L_7)
	.align		4
.L_7:
        /*0028*/ 	.word	index@(triton__0d1d2d3d4d5d6d78de)
        /*002c*/ 	.word	0x00000000
.L_8:


//--------------------- .nv.info.triton__0d1d2d3d4d5d6d78de --------------------------
	.section	.nv.info.triton__0d1d2d3d4d5d6d78de,"",@"SHT_CUDA_INFO"
	.align	4


	//----- nvinfo : EIATTR_CUDA_API_VERSION
	.align		4
        /*0000*/ 	.byte	0x04, 0x37
        /*0002*/ 	.short	(.L_10 - .L_9)
.L_9:
        /*0004*/ 	.word	0x0000007b


	//----- nvinfo : EIATTR_SW2861232_WAR
	.align		4
.L_10:
        /*0008*/ 	.byte	0x01, 0x35
	.zero		2


	//----- nvinfo : EIATTR_PARAM_CBANK
	.align		4
        /*000c*/ 	.byte	0x04, 0x0a
        /*000e*/ 	.short	(.L_12 - .L_11)
	.align		4
.L_11:
        /*0010*/ 	.word	index@(.nv.constant0.triton__0d1d2d3d4d5d6d78de)
        /*0014*/ 	.short	0x0160
        /*0016*/ 	.short	0x0040


	//----- nvinfo : EIATTR_CBANK_PARAM_SIZE
	.align		4
.L_12:
        /*0018*/ 	.byte	0x03, 0x19
        /*001a*/ 	.short	0x0040


	//----- nvinfo : EIATTR_KPARAM_INFO
	.align		4
        /*001c*/ 	.byte	0x04, 0x17
        /*001e*/ 	.short	(.L_14 - .L_13)
.L_13:
        /*0020*/ 	.word	0x00000000
        /*0024*/ 	.short	0x0008
        /*0026*/ 	.short	0x003c
        /*0028*/ 	.byte	0x00, 0xf0, 0x11, 0x00


	//----- nvinfo : EIATTR_KPARAM_INFO
	.align		4
.L_14:
        /*002c*/ 	.byte	0x04, 0x17
        /*002e*/ 	.short	(.L_16 - .L_15)
.L_15:
        /*0030*/ 	.word	0x00000000
        /*0034*/ 	.short	0x0007
        /*0036*/ 	.short	0x0038
        /*0038*/ 	.byte	0x00, 0xf0, 0x11, 0x00


	//----- nvinfo : EIATTR_KPARAM_INFO
	.align		4
.L_16:
        /*003c*/ 	.byte	0x04, 0x17
        /*003e*/ 	.short	(.L_18 - .L_17)
.L_17:
        /*0040*/ 	.word	0x00000000
        /*0044*/ 	.short	0x0006
        /*0046*/ 	.short	0x0030
        /*0048*/ 	.byte	0x00, 0xf0, 0x21, 0x00


	//----- nvinfo : EIATTR_KPARAM_INFO
	.align		4
.L_18:
        /*004c*/ 	.byte	0x04, 0x17
        /*004e*/ 	.short	(.L_20 - .L_19)
.L_19:
        /*0050*/ 	.word	0x00000000
        /*0054*/ 	.short	0x0005
        /*0056*/ 	.short	0x0028
        /*0058*/ 	.byte	0x00, 0xf0, 0x21, 0x00


	//----- nvinfo : EIATTR_KPARAM_INFO
	.align		4
.L_20:
        /*005c*/ 	.byte	0x04, 0x17
        /*005e*/ 	.short	(.L_22 - .L_21)
.L_21:
        /*0060*/ 	.word	0x00000000
        /*0064*/ 	.short	0x0004
        /*0066*/ 	.short	0x0020
        /*0068*/ 	.byte	0x00, 0xf0, 0x21, 0x00


	//----- nvinfo : EIATTR_KPARAM_INFO
	.align		4
.L_22:
        /*006c*/ 	.byte	0x04, 0x17
        /*006e*/ 	.short	(.L_24 - .L_23)
.L_23:
        /*0070*/ 	.word	0x00000000
        /*0074*/ 	.short	0x0003
        /*0076*/ 	.short	0x0018
        /*0078*/ 	.byte	0x00, 0xf0, 0x21, 0x00


	//----- nvinfo : EIATTR_KPARAM_INFO
	.align		4
.L_24:
        /*007c*/ 	.byte	0x04, 0x17
        /*007e*/ 	.short	(.L_26 - .L_25)
.L_25:
        /*0080*/ 	.word	0x00000000
        /*0084*/ 	.short	0x0002
        /*0086*/ 	.short	0x0010
        /*0088*/ 	.byte	0x00, 0xf0, 0x21, 0x00


	//----- nvinfo : EIATTR_KPARAM_INFO
	.align		4
.L_26:
        /*008c*/ 	.byte	0x04, 0x17
        /*008e*/ 	.short	(.L_28 - .L_27)
.L_27:
        /*0090*/ 	.word	0x00000000
        /*0094*/ 	.short	0x0001
        /*0096*/ 	.short	0x0008
        /*0098*/ 	.byte	0x00, 0xf0, 0x21, 0x00


	//----- nvinfo : EIATTR_KPARAM_INFO
	.align		4
.L_28:
        /*009c*/ 	.byte	0x04, 0x17
        /*009e*/ 	.short	(.L_30 - .L_29)
.L_29:
        /*00a0*/ 	.word	0x00000000
        /*00a4*/ 	.short	0x0000
        /*00a6*/ 	.short	0x0000
        /*00a8*/ 	.byte	0x00, 0xf0, 0x21, 0x00


	//----- nvinfo : EIATTR_MAXREG_COUNT
	.align		4
.L_30:
        /*00ac*/ 	.byte	0x03, 0x1b
        /*00ae*/ 	.short	0x00ff


	//----- nvinfo : EIATTR_COOP_GROUP_MASK_REGIDS
	.align		4
        /*00b0*/ 	.byte	0x04, 0x29
        /*00b2*/ 	.short	(.L_32 - .L_31)


	//   ....[0]....
.L_31:
        /*00b4*/ 	.word	0xffffffff


	//   ....[1]....
        /*00b8*/ 	.word	0xffffffff


	//   ....[2]....
        /*00bc*/ 	.word	0xffffffff


	//   ....[3]....
        /*00c0*/ 	.word	0xffffffff


	//   ....[4]....
        /*00c4*/ 	.word	0xffffffff


	//   ....[5]....
        /*00c8*/ 	.word	0xffffffff


	//   ....[6]....
        /*00cc*/ 	.word	0xffffffff


	//   ....[7]....
        /*00d0*/ 	.word	0xffffffff


	//   ....[8]....
        /*00d4*/ 	.word	0xffffffff


	//   ....[9]....
        /*00d8*/ 	.word	0xffffffff


	//   ....[10]....
        /*00dc*/ 	.word	0xffffffff


	//   ....[11]....
        /*00e0*/ 	.word	0xffffffff


	//   ....[12]....
        /*00e4*/ 	.word	0xffffffff


	//   ....[13]....
        /*00e8*/ 	.word	0xffffffff


	//   ....[14]....
        /*00ec*/ 	.word	0xffffffff


	//   ....[15]....
        /*00f0*/ 	.word	0xffffffff


	//----- nvinfo : EIATTR_COOP_GROUP_INSTR_OFFSETS
	.align		4
.L_32:
        /*00f4*/ 	.byte	0x04, 0x28
        /*00f6*/ 	.short	(.L_34 - .L_33)


	//   ....[0]....
.L_33:
        /*00f8*/ 	.word	0x00000660


	//   ....[1]....
        /*00fc*/ 	.word	0x00000680


	//   ....[2]....
        /*0100*/ 	.word	0x000006a0


	//   ....[3]....
        /*0104*/ 	.word	0x000006c0


	//   ....[4]....
        /*0108*/ 	.word	0x000006e0


	//   ....[5]....
        /*010c*/ 	.word	0x00000750


	//   ....[6]....
        /*0110*/ 	.word	0x00000770


	//   ....[7]....
        /*0114*/ 	.word	0x000007a0


	//   ....[8]....
        /*0118*/ 	.word	0x000015a0


	//   ....[9]....
        /*011c*/ 	.word	0x000015c0


	//   ....[10]....
        /*0120*/ 	.word	0x000015e0


	//   ....[11]....
        /*0124*/ 	.word	0x00001600


	//   ....[12]....
        /*0128*/ 	.word	0x00001630


	//   ....[13]....
        /*012c*/ 	.word	0x000016a0


	//   ....[14]....
        /*0130*/ 	.word	0x000016c0


	//   ....[15]....
        /*0134*/ 	.word	0x000016e0


	//----- nvinfo : EIATTR_EXIT_INSTR_OFFSETS
	.align		4
.L_34:
        /*0138*/ 	.byte	0x04, 0x1c
        /*013a*/ 	.short	(.L_36 - .L_35)


	//   ....[0]....
.L_35:
        /*013c*/ 	.word	0x00002130


	//----- nvinfo : EIATTR_MAX_THREADS
	.align		4
.L_36:
        /*0140*/ 	.byte	0x04, 0x05
        /*0142*/ 	.short	(.L_38 - .L_37)
.L_37:
        /*0144*/ 	.word	0x00000100
        /*0148*/ 	.word	0x00000001
        /*014c*/ 	.word	0x00000001
.L_38:


//--------------------- .nv.rel.action            --------------------------
	.section	.nv.rel.action,"",@"SHT_CUDA_RELOCINFO"
	.align	8
	.sectionentsize	8
        /*0000*/ 	.byte	0x73, 0x00, 0x00, 0x00, 0x00, 0x00, 0x00, 0x00, 0x00, 0x00, 0x00, 0x11, 0x25, 0x00, 0x05, 0x36


//--------------------- .nv.constant0.triton__0d1d2d3d4d5d6d78de --------------------------
	.section	.nv.constant0.triton__0d1d2d3d4d5d6d78de,"a",@progbits
	.align	4
.nv.constant0.triton__0d1d2d3d4d5d6d78de:
	.zero		416


//--------------------- .text.triton__0d1d2d3d4d5d6d78de --------------------------
	.section	.text.triton__0d1d2d3d4d5d6d78de,"ax",@progbits
	.sectionflags	@"SHF_BARRIERS=1"
	.sectioninfo	@"SHI_REGISTERS=40"
	.align	128
        .global         triton__0d1d2d3d4d5d6d78de
        .type           triton__0d1d2d3d4d5d6d78de,@function
        .size           triton__0d1d2d3d4d5d6d78de,(.L_x_2 - triton__0d1d2d3d4d5d6d78de)
        .other          triton__0d1d2d3d4d5d6d78de,@"STO_CUDA_ENTRY STV_DEFAULT"
triton__0d1d2d3d4d5d6d78de:
.text.triton__0d1d2d3d4d5d6d78de:
[----:B------:R-:W-:-:S02]  /*0000*/  MOV R1, c[0x0][0x28] ;  /* 0x00000a0000017a02 */ /* 0x000fc40000000f00 */
[----:B------:R-:W0:Y:S01]  /*0010*/  S2R R14, SR_TID.X ;  /* 0x00000000000e7919 */ /* 0x000e220000002100 */
[----:B------:R-:W-:Y:S01]  /*0020*/  MOV R17, 0x2 ;  /* 0x0000000200117802 */ /* 0x000fe20000000f00 */
[----:B------:R-:W-:Y:S01]  /*0030*/  CS2R R4, SRZ ;  /* 0x0000000000047805 */ /* 0x000fe2000001ff00 */
[----:B------:R-:W-:Y:S01]  /*0040*/  CS2R R6, SRZ ;  /* 0x0000000000067805 */ /* 0x000fe2000001ff00 */
[----:B------:R-:W1:Y:S01]  /*0050*/  S2R R2, SR_CTAID.X ;  /* 0x0000000000027919 */ /* 0x000e620000002500 */
[----:B------:R-:W-:Y:S01]  /*0060*/  CS2R R8, SRZ ;  /* 0x0000000000087805 */ /* 0x000fe2000001ff00 */
[----:B------:R-:W-:Y:S01]  /*0070*/  CS2R R10, SRZ ;  /* 0x00000000000a7805 */ /* 0x000fe2000001ff00 */
[----:B------:R-:W-:Y:S01]  /*0080*/  ULDC.64 UR4, c[0x0][0x118] ;  /* 0x0000460000047ab9 */ /* 0x000fe20000000a00 */
[----:B0-----:R-:W-:-:S04]  /*0090*/  LOP3.LUT R18, R14, 0xff, RZ, 0xc0, !PT ;  /* 0x000000ff0e127812 */ /* 0x001fc800078ec0ff */
[----:B------:R-:W-:Y:S02]  /*00a0*/  SHF.L.U32 R3, R18, 0x3, RZ ;  /* 0x0000000312037819 */ /* 0x000fe400000006ff */
[----:B-1----:R-:W-:Y:S02]  /*00b0*/  ISETP.GE.AND P4, PT, R2, 0x4, PT ;  /* 0x000000040200780c */ /* 0x002fe40003f86270 */
[----:B------:R-:W-:-:S04]  /*00c0*/  IADD3 R0, R3, 0x800, RZ ;  /* 0x0000080003007810 */ /* 0x000fc80007ffe0ff */
[----:B------:R-:W-:Y:S01]  /*00d0*/  ISETP.GE.U32.AND P5, PT, R0, 0x900, PT ;  /* 0x000009000000780c */ /* 0x000fe20003fa6070 */
[----:B------:R-:W-:-:S03]  /*00e0*/  IMAD R0, R2, 0x900, R3 ;  /* 0x0000090002007824 */ /* 0x000fc600078e0203 */
[----:B------:R-:W-:Y:S01]  /*00f0*/  ISETP.LT.AND P3, PT, R2, 0x4, !P5 ;  /* 0x000000040200780c */ /* 0x000fe20006f61270 */
[C---:B------:R-:W-:Y:S01]  /*0100*/  IMAD.WIDE R12, R0.reuse, R17, c[0x0][0x170] ;  /* 0x00005c00000c7625 */ /* 0x040fe200078e0211 */
[----:B------:R-:W-:-:S04]  /*0110*/  IADD3 R16, R0, 0x800, RZ ;  /* 0x0000080000107810 */ /* 0x000fc80007ffe0ff */
[----:B------:R-:W2:Y:S01]  /*0120*/  @!P4 LDG.E.EL.128 R8, [R12.64] ;  /* 0x000000040c08c981 */ /* 0x000ea2000c2e1d00 */
[----:B------:R-:W-:-:S06]  /*0130*/  IMAD.WIDE R16, R16, R17, c[0x0][0x170] ;  /* 0x00005c0010107625 */ /* 0x000fcc00078e0211 */
[----:B------:R-:W3:Y:S01]  /*0140*/  @P3 LDG.E.EL.128 R4, [R16.64] ;  /* 0x0000000410043981 */ /* 0x000ee2000c2e1d00 */
[C---:B------:R-:W-:Y:S02]  /*0150*/  LOP3.LUT P2, RZ, R14.reuse, 0x1f, RZ, 0xc0, !PT ;  /* 0x0000001f0eff7812 */ /* 0x040fe4000784c0ff */
[----:B------:R-:W-:Y:S02]  /*0160*/  ISETP.GE.AND P1, PT, R14, 0x8, PT ;  /* 0x000000080e00780c */ /* 0x000fe40003f26270 */
[----:B--2---:R-:W-:Y:S02]  /*0170*/  SEL R8, R8, RZ, !P4 ;  /* 0x000000ff08087207 */ /* 0x004fe40006000000 */
[----:B---3--:R-:W-:Y:S02]  /*0180*/  SEL R19, R4, RZ, P3 ;  /* 0x000000ff04137207 */ /* 0x008fe40001800000 */
[----:B------:R-:W-:Y:S02]  /*0190*/  PRMT R4, R8, 0x7632, R4 ;  /* 0x0000763208047816 */ /* 0x000fe40000000004 */
[----:B------:R-:W-:-:S02]  /*01a0*/  PRMT R20, R19, 0x7632, R20 ;  /* 0x0000763213147816 */ /* 0x000fc40000000014 */
[----:B------:R-:W-:Y:S02]  /*01b0*/  SHF.L.U32 R8, R8, 0x10, RZ ;  /* 0x0000001008087819 */ /* 0x000fe400000006ff */
[----:B------:R-:W-:Y:S02]  /*01c0*/  SHF.L.U32 R19, R19, 0x10, RZ ;  /* 0x0000001013137819 */ /* 0x000fe400000006ff */
[----:B------:R-:W-:Y:S01]  /*01d0*/  SHF.L.U32 R4, R4, 0x10, RZ ;  /* 0x0000001004047819 */ /* 0x000fe200000006ff */
[----:B------:R-:W-:Y:S01]  /*01e0*/  FMUL R8, R8, R8 ;  /* 0x0000000808087220 */ /* 0x000fe20000400000 */
[----:B------:R-:W-:Y:S01]  /*01f0*/  SHF.L.U32 R20, R20, 0x10, RZ ;  /* 0x0000001014147819 */ /* 0x000fe200000006ff */
[----:B------:R-:W-:Y:S02]  /*0200*/  FMUL R19, R19, R19 ;  /* 0x0000001313137220 */ /* 0x000fe40000400000 */
[----:B------:R-:W-:Y:S01]  /*0210*/  FMUL R4, R4, R4 ;  /* 0x0000000404047220 */ /* 0x000fe20000400000 */
[----:B------:R-:W-:Y:S01]  /*0220*/  FSEL R8, R8, RZ, !P4 ;  /* 0x000000ff08087208 */ /* 0x000fe20006000000 */
[----:B------:R-:W-:Y:S01]  /*0230*/  FMUL R20, R20, R20 ;  /* 0x0000001414147220 */ /* 0x000fe20000400000 */
[----:B------:R-:W-:-:S02]  /*0240*/  FSEL R19, R19, -RZ, P3 ;  /* 0x800000ff13137208 */ /* 0x000fc40001800000 */
[----:B------:R-:W-:Y:S02]  /*0250*/  FSEL R17, R4, RZ, !P4 ;  /* 0x000000ff04117208 */ /* 0x000fe40006000000 */
[----:B------:R-:W-:Y:S01]  /*0260*/  FSEL R20, R20, -RZ, P3 ;  /* 0x800000ff14147208 */ /* 0x000fe20001800000 */
[----:B------:R-:W-:Y:S01]  /*0270*/  FADD R4, R8, R19 ;  /* 0x0000001308047221 */ /* 0x000fe20000000000 */
[----:B------:R-:W-:Y:S02]  /*0280*/  SEL R8, R9, RZ, !P4 ;  /* 0x000000ff09087207 */ /* 0x000fe40006000000 */
[----:B------:R-:W-:Y:S01]  /*0290*/  SEL R16, R5, RZ, P3 ;  /* 0x000000ff05107207 */ /* 0x000fe20001800000 */
[----:B------:R-:W-:Y:S01]  /*02a0*/  FADD R9, R17, R20 ;  /* 0x0000001411097221 */ /* 0x000fe20000000000 */
[C---:B------:R-:W-:Y:S02]  /*02b0*/  SHF.L.U32 R5, R8.reuse, 0x10, RZ ;  /* 0x0000001008057819 */ /* 0x040fe400000006ff */
[----:B------:R-:W-:-:S02]  /*02c0*/  PRMT R8, R8, 0x7632, R8 ;  /* 0x0000763208087816 */ /* 0x000fc40000000008 */
[C---:B------:R-:W-:Y:S02]  /*02d0*/  PRMT R17, R16.reuse, 0x7632, R17 ;  /* 0x0000763210117816 */ /* 0x040fe40000000011 */
[----:B------:R-:W-:Y:S02]  /*02e0*/  SHF.L.U32 R19, R16, 0x10, RZ ;  /* 0x0000001010137819 */ /* 0x000fe400000006ff */
[----:B------:R-:W-:Y:S02]  /*02f0*/  SEL R10, R10, RZ, !P4 ;  /* 0x000000ff0a0a7207 */ /* 0x000fe40006000000 */
[----:B------:R-:W-:Y:S02]  /*0300*/  SEL R6, R6, RZ, P3 ;  /* 0x000000ff06067207 */ /* 0x000fe40001800000 */
[----:B------:R-:W-:Y:S02]  /*0310*/  SHF.L.U32 R8, R8, 0x10, RZ ;  /* 0x0000001008087819 */ /* 0x000fe400000006ff */
[----:B------:R-:W-:Y:S01]  /*0320*/  SHF.L.U32 R17, R17, 0x10, RZ ;  /* 0x0000001011117819 */ /* 0x000fe200000006ff */
[----:B------:R-:W-:Y:S01]  /*0330*/  FMUL R5, R5, R5 ;  /* 0x0000000505057220 */ /* 0x000fe20000400000 */
[----:B------:R-:W-:Y:S01]  /*0340*/  FMUL R20, R19, R19 ;  /* 0x0000001313147220 */ /* 0x000fe20000400000 */
[----:B------:R-:W-:-:S02]  /*0350*/  SHF.L.U32 R16, R10, 0x10, RZ ;  /* 0x000000100a107819 */ /* 0x000fc400000006ff */
[----:B------:R-:W-:Y:S01]  /*0360*/  SHF.L.U32 R19, R6, 0x10, RZ ;  /* 0x0000001006137819 */ /* 0x000fe200000006ff */
[----:B------:R-:W-:Y:S01]  /*0370*/  FMUL R8, R8, R8 ;  /* 0x0000000808087220 */ /* 0x000fe20000400000 */
[----:B------:R-:W-:Y:S01]  /*0380*/  FMUL R17, R17, R17 ;  /* 0x0000001111117220 */ /* 0x000fe20000400000 */
[----:B------:R-:W-:Y:S01]  /*0390*/  FSEL R5, R5, RZ, !P4 ;  /* 0x000000ff05057208 */ /* 0x000fe20006000000 */
[----:B------:R-:W-:Y:S01]  /*03a0*/  FMUL R16, R16, R16 ;  /* 0x0000001010107220 */ /* 0x000fe20000400000 */
[----:B------:R-:W-:Y:S01]  /*03b0*/  FSEL R20, R20, -RZ, P3 ;  /* 0x800000ff14147208 */ /* 0x000fe20001800000 */
[----:B------:R-:W-:Y:S01]  /*03c0*/  FMUL R19, R19, R19 ;  /* 0x0000001313137220 */ /* 0x000fe20000400000 */
[----:B------:R-:W-:Y:S02]  /*03d0*/  FSEL R8, R8, RZ, !P4 ;  /* 0x000000ff08087208 */ /* 0x000fe40006000000 */
[----:B------:R-:W-:Y:S01]  /*03e0*/  FSEL R17, R17, -RZ, P3 ;  /* 0x800000ff11117208 */ /* 0x000fe20001800000 */
[----:B------:R-:W-:Y:S01]  /*03f0*/  FADD R20, R5, R20 ;  /* 0x0000001405147221 */ /* 0x000fe20000000000 */
[----:B------:R-:W-:Y:S01]  /*0400*/  FADD R9, R4, R9 ;  /* 0x0000000904097221 */ /* 0x000fe20000000000 */
[----:B------:R-:W-:-:S02]  /*0410*/  PRMT R10, R10, 0x7632, R10 ;  /* 0x000076320a0a7816 */ /* 0x000fc4000000000a */
[----:B------:R-:W-:Y:S02]  /*0420*/  PRMT R6, R6, 0x7632, R6 ;  /* 0x0000763206067816 */ /* 0x000fe40000000006 */
[----:B------:R-:W-:Y:S02]  /*0430*/  FSEL R5, R16, RZ, !P4 ;  /* 0x000000ff10057208 */ /* 0x000fe40006000000 */
[----:B------:R-:W-:Y:S01]  /*0440*/  FSEL R4, R19, -RZ, P3 ;  /* 0x800000ff13047208 */ /* 0x000fe20001800000 */
[----:B------:R-:W-:Y:S01]  /*0450*/  FADD R17, R8, R17 ;  /* 0x0000001108117221 */ /* 0x000fe20000000000 */
[----:B------:R-:W-:Y:S02]  /*0460*/  SEL R7, R7, RZ, P3 ;  /* 0x000000ff07077207 */ /* 0x000fe40001800000 */
[----:B------:R-:W-:Y:S02]  /*0470*/  SEL R11, R11, RZ, !P4 ;  /* 0x000000ff0b0b7207 */ /* 0x000fe40006000000 */
[----:B------:R-:W-:-:S02]  /*0480*/  SHF.L.U32 R10, R10, 0x10, RZ ;  /* 0x000000100a0a7819 */ /* 0x000fc400000006ff */
[----:B------:R-:W-:Y:S01]  /*0490*/  SHF.L.U32 R8, R6, 0x10, RZ ;  /* 0x0000001006087819 */ /* 0x000fe200000006ff */
[----:B------:R-:W-:Y:S01]  /*04a0*/  FADD R4, R5, R4 ;  /* 0x0000000405047221 */ /* 0x000fe20000000000 */
[----:B------:R-:W-:Y:S02]  /*04b0*/  PRMT R5, R11, 0x7632, R5 ;  /* 0x000076320b057816 */ /* 0x000fe40000000005 */
[----:B------:R-:W-:Y:S01]  /*04c0*/  PRMT R6, R7, 0x7632, R6 ;  /* 0x0000763207067816 */ /* 0x000fe20000000006 */
[----:B------:R-:W-:Y:S01]  /*04d0*/  FMUL R10, R10, R10 ;  /* 0x0000000a0a0a7220 */ /* 0x000fe20000400000 */
[----:B------:R-:W-:Y:S01]  /*04e0*/  SHF.L.U32 R11, R11, 0x10, RZ ;  /* 0x000000100b0b7819 */ /* 0x000fe200000006ff */
[----:B------:R-:W-:Y:S01]  /*04f0*/  FMUL R8, R8, R8 ;  /* 0x0000000808087220 */ /* 0x000fe20000400000 */
[----:B------:R-:W-:Y:S01]  /*0500*/  SHF.L.U32 R7, R7, 0x10, RZ ;  /* 0x0000001007077819 */ /* 0x000fe200000006ff */
[----:B------:R-:W-:Y:S01]  /*0510*/  FADD R20, R20, R9 ;  /* 0x0000000914147221 */ /* 0x000fe20000000000 */
[----:B------:R-:W-:Y:S01]  /*0520*/  SHF.L.U32 R5, R5, 0x10, RZ ;  /* 0x0000001005057819 */ /* 0x000fe200000006ff */
[----:B------:R-:W-:Y:S01]  /*0530*/  FMUL R11, R11, R11 ;  /* 0x0000000b0b0b7220 */ /* 0x000fe20000400000 */
[----:B------:R-:W-:Y:S01]  /*0540*/  SHF.L.U32 R6, R6, 0x10, RZ ;  /* 0x0000001006067819 */ /* 0x000fe200000006ff */
[----:B------:R-:W-:Y:S01]  /*0550*/  FMUL R7, R7, R7 ;  /* 0x0000000707077220 */ /* 0x000fe20000400000 */
[----:B------:R-:W-:Y:S01]  /*0560*/  FSEL R9, R10, RZ, !P4 ;  /* 0x000000ff0a097208 */ /* 0x000fe20006000000 */
[----:B------:R-:W-:Y:S01]  /*0570*/  FADD R17, R17, R20 ;  /* 0x0000001411117221 */ /* 0x000fe20000000000 */
[----:B------:R-:W-:Y:S01]  /*0580*/  FSEL R8, R8, -RZ, P3 ;  /* 0x800000ff08087208 */ /* 0x000fe20001800000 */
[----:B------:R-:W-:Y:S01]  /*0590*/  FMUL R5, R5, R5 ;  /* 0x0000000505057220 */ /* 0x000fe20000400000 */
[----:B------:R-:W-:Y:S01]  /*05a0*/  FMUL R6, R6, R6 ;  /* 0x0000000606067220 */ /* 0x000fe20000400000 */
[----:B------:R-:W-:Y:S01]  /*05b0*/  FSEL R10, R11, RZ, !P4 ;  /* 0x000000ff0b0a7208 */ /* 0x000fe20006000000 */
[----:B------:R-:W-:Y:S01]  /*05c0*/  FADD R17, R4, R17 ;  /* 0x0000001104117221 */ /* 0x000fe20000000000 */
[----:B------:R-:W-:Y:S01]  /*05d0*/  FSEL R7, R7, -RZ, P3 ;  /* 0x800000ff07077208 */ /* 0x000fe20001800000 */
[----:B------:R-:W-:Y:S01]  /*05e0*/  FADD R8, R9, R8 ;  /* 0x0000000809087221 */ /* 0x000fe20000000000 */
[----:B------:R-:W-:-:S02]  /*05f0*/  FSEL R5, R5, RZ, !P4 ;  /* 0x000000ff05057208 */ /* 0x000fc40006000000 */
[----:B------:R-:W-:Y:S01]  /*0600*/  FSEL R6, R6, -RZ, P3 ;  /* 0x800000ff06067208 */ /* 0x000fe20001800000 */
[----:B------:R-:W-:Y:S01]  /*0610*/  FADD R7, R10, R7 ;  /* 0x000000070a077221 */ /* 0x000fe20000000000 */
[----:B------:R-:W-:-:S03]  /*0620*/  FADD R8, R8, R17 ;  /* 0x0000001108087221 */ /* 0x000fc60000000000 */
[----:B------:R-:W-:Y:S01]  /*0630*/  FADD R6, R5, R6 ;  /* 0x0000000605067221 */ /* 0x000fe20000000000 */
[----:B------:R-:W-:-:S04]  /*0640*/  FADD R7, R7, R8 ;  /* 0x0000000807077221 */ /* 0x000fc80000000000 */
[----:B------:R-:W-:-:S05]  /*0650*/  FADD R6, R6, R7 ;  /* 0x0000000706067221 */ /* 0x000fca0000000000 */
[----:B------:R-:W0:Y:S02]  /*0660*/  SHFL.BFLY PT, R5, R6, 0x10, 0x1f ;  /* 0x0e001f0006057f89 */ /* 0x000e2400000e0000 */
[----:B0-----:R-:W-:-:S05]  /*0670*/  FADD R5, R6, R5 ;  /* 0x0000000506057221 */ /* 0x001fca0000000000 */
[----:B------:R-:W0:Y:S02]  /*0680*/  SHFL.BFLY PT, R4, R5, 0x8, 0x1f ;  /* 0x0d001f0005047f89 */ /* 0x000e2400000e0000 */
[----:B0-----:R-:W-:-:S05]  /*0690*/  FADD R4, R5, R4 ;  /* 0x0000000405047221 */ /* 0x001fca0000000000 */
[----:B------:R-:W0:Y:S02]  /*06a0*/  SHFL.BFLY PT, R7, R4, 0x4, 0x1f ;  /* 0x0c801f0004077f89 */ /* 0x000e2400000e0000 */
[----:B0-----:R-:W-:-:S05]  /*06b0*/  FADD R7, R4, R7 ;  /* 0x0000000704077221 */ /* 0x001fca0000000000 */
[----:B------:R-:W0:Y:S02]  /*06c0*/  SHFL.BFLY PT, R8, R7, 0x2, 0x1f ;  /* 0x0c401f0007087f89 */ /* 0x000e2400000e0000 */
[----:B0-----:R-:W-:-:S05]  /*06d0*/  FADD R8, R7, R8 ;  /* 0x0000000807087221 */ /* 0x001fca0000000000 */
[----:B------:R-:W0:Y:S01]  /*06e0*/  SHFL.BFLY PT, R9, R8, 0x1, 0x1f ;  /* 0x0c201f0008097f89 */ /* 0x000e2200000e0000 */
[----:B------:R-:W-:-:S04]  /*06f0*/  SHF.R.U32.HI R10, RZ, 0x3, R14 ;  /* 0x00000003ff0a7819 */ /* 0x000fc8000001160e */
[----:B------:R-:W-:Y:S01]  /*0700*/  LOP3.LUT R10, R10, 0x1c, RZ, 0xc0, !PT ;  /* 0x0000001c0a0a7812 */ /* 0x000fe200078ec0ff */
[----:B0-----:R-:W-:-:S05]  /*0710*/  FADD R9, R8, R9 ;  /* 0x0000000908097221 */ /* 0x001fca0000000000 */
[----:B------:R-:W-:Y:S04]  /*0720*/  @!P2 STS [R10], R9 ;  /* 0x000000090a00a388 */ /* 0x000fe80000000800 */
[----:B------:R-:W-:Y:S06]  /*0730*/  BAR.SYNC 0x0 ;  /* 0x0000000000007b1d */ /* 0x000fec0000000000 */
[----:B------:R-:W0:Y:S04]  /*0740*/  @!P1 LDS R15, [R14.X4] ;  /* 0x000000000e0f9984 */ /* 0x000e280000004800 */
[----:B0-----:R-:W0:Y:S02]  /*0750*/  SHFL.BFLY PT, R4, R15, 0x4, 0x1f ;  /* 0x0c801f000f047f89 */ /* 0x001e2400000e0000 */
[----:B0-----:R-:W-:-:S05]  /*0760*/  FADD R4, R15, R4 ;  /* 0x000000040f047221 */ /* 0x001fca0000000000 */
[----:B------:R-:W0:Y:S01]  /*0770*/  SHFL.BFLY PT, R5, R4, 0x2, 0x1f ;  /* 0x0c401f0004057f89 */ /* 0x000e2200000e0000 */
[----:B------:R-:W-:Y:S01]  /*0780*/  LOP3.LUT P0, RZ, R14, 0x7, RZ, 0xc0, !PT ;  /* 0x000000070eff7812 */ /* 0x000fe2000780c0ff */
[----:B0-----:R-:W-:-:S05]  /*0790*/  FADD R5, R4, R5 ;  /* 0x0000000504057221 */ /* 0x001fca0000000000 */
[----:B------:R-:W0:Y:S01]  /*07a0*/  SHFL.BFLY PT, R6, R5, 0x1, 0x1f ;  /* 0x0c201f0005067f89 */ /* 0x000e2200000e0000 */
[----:B------:R-:W-:Y:S01]  /*07b0*/  ISETP.LT.AND P0, PT, R14, 0x8, !P0 ;  /* 0x000000080e00780c */ /* 0x000fe20004701270 */
[----:B0-----:R-:W-:-:S12]  /*07c0*/  FADD R7, R5, R6 ;  /* 0x0000000605077221 */ /* 0x001fd80000000000 */
[----:B------:R-:W-:Y:S04]  /*07d0*/  @P0 STS [R14.X4], R7 ;  /* 0x000000070e000388 */ /* 0x000fe80000004800 */
[----:B------:R-:W-:Y:S06]  /*07e0*/  BAR.SYNC 0x0 ;  /* 0x0000000000007b1d */ /* 0x000fec0000000000 */
[----:B------:R-:W0:Y:S04]  /*07f0*/  LDS R24, [RZ] ;  /* 0x00000000ff187984 */ /* 0x000e280000000800 */
[----:B------:R-:W-:Y:S06]  /*0800*/  BAR.SYNC 0x0 ;  /* 0x0000000000007b1d */ /* 0x000fec0000000000 */
[----:B0-----:R-:W-:Y:S04]  /*0810*/  STS [RZ], R24 ;  /* 0x00000018ff007388 */ /* 0x001fe80000000800 */
[----:B------:R-:W-:Y:S06]  /*0820*/  BAR.SYNC 0x0 ;  /* 0x0000000000007b1d */ /* 0x000fec0000000000 */
[----:B------:R-:W0:Y:S01]  /*0830*/  LDS R4, [RZ] ;  /* 0x00000000ff047984 */ /* 0x000e220000000800 */
[----:B------:R-:W-:-:S02]  /*0840*/  MOV R25, 0x39e38e39 ;  /* 0x39e38e3900197802 */ /* 0x000fc40000000f00 */
[----:B------:R-:W-:Y:S02]  /*0850*/  ISETP.EQ.AND P6, PT, R18, RZ, !P4 ;  /* 0x000000ff1200720c */ /* 0x000fe400067c2270 */
[----:B------:R-:W-:Y:S01]  /*0860*/  MOV R29, 0x4 ;  /* 0x00000004001d7802 */ /* 0x000fe20000000f00 */
[----:B------:R-:W-:-:S04]  /*0870*/  CS2R R6, SRZ ;  /* 0x0000000000067805 */ /* 0x000fc8000001ff00 */
[-C--:B------:R-:W-:Y:S01]  /*0880*/  IMAD.WIDE R14, R2, R29.reuse, c[0x0][0x160] ;  /* 0x00005800020e7625 */ /* 0x080fe200078e021d */
[----:B------:R-:W-:Y:S01]  /*0890*/  CS2R R16, SRZ ;  /* 0x0000000000107805 */ /* 0x000fe2000001ff00 */
[----:B------:R-:W-:Y:S02]  /*08a0*/  CS2R R18, SRZ ;  /* 0x0000000000127805 */ /* 0x000fe4000001ff00 */
[----:B------:R-:W-:Y:S01]  /*08b0*/  IMAD.WIDE R26, R0, R29, c[0x0][0x180] ;  /* 0x00006000001a7625 */ /* 0x000fe200078e021d */
[----:B0-----:R-:W-:-:S04]  /*08c0*/  FFMA R8, R4, R25, 9.9999997473787516356e-06 ;  /* 0x3727c5ac04087423 */ /* 0x001fc80000000019 */
[----:B------:R-:W0:Y:S01]  /*08d0*/  MUFU.RSQ R35, R8 ;  /* 0x0000000800237308 */ /* 0x000e220000001400 */
[----:B------:R-:W-:Y:S01]  /*08e0*/  CS2R R4, SRZ ;  /* 0x0000000000047805 */ /* 0x000fe2000001ff00 */
[----:B------:R-:W-:Y:S06]  /*08f0*/  BAR.SYNC 0x0 ;  /* 0x0000000000007b1d */ /* 0x000fec0000000000 */
[----:B------:R-:W-:Y:S01]  /*0900*/  IMAD.WIDE.U32 R32, R3, R29, c[0x0][0x178] ;  /* 0x00005e0003207625 */ /* 0x000fe200078e001d */
[----:B0-----:R0:W-:Y:S04]  /*0910*/  @P6 STG.E [R14.64], R35 ;  /* 0x000000230e006986 */ /* 0x0011e8000c101904 */
[----:B------:R0:W2:Y:S01]  /*0920*/  @!P4 LDG.E.EL.128 R4, [R12.64] ;  /* 0x000000040c04c981 */ /* 0x0000a2000c2e1d00 */
[----:B------:R-:W-:-:S03]  /*0930*/  IADD3 R30, R0, 0x4, RZ ;  /* 0x00000004001e7810 */ /* 0x000fc60007ffe0ff */
[----:B------:R-:W3:Y:S01]  /*0940*/  @!P4 LDG.E.EL.128 R16, [R26.64] ;  /* 0x000000041a10c981 */ /* 0x000ee2000c2e1d00 */
[----:B------:R-:W-:Y:S01]  /*0950*/  CS2R R8, SRZ ;  /* 0x0000000000087805 */ /* 0x000fe2000001ff00 */
[----:B------:R-:W-:Y:S02]  /*0960*/  CS2R R10, SRZ ;  /* 0x00000000000a7805 */ /* 0x000fe4000001ff00 */
[----:B------:R-:W4:Y:S01]  /*0970*/  LDG.E.EL.128 R20, [R32.64] ;  /* 0x0000000420147981 */ /* 0x000f22000c2e1d00 */
[----:B------:R-:W-:-:S03]  /*0980*/  IMAD.WIDE R30, R30, R29, c[0x0][0x180] ;  /* 0x000060001e1e7625 */ /* 0x000fc600078e021d */
[----:B0-----:R-:W5:Y:S04]  /*0990*/  LDG.E.EL.128 R12, [R32.64+0x10] ;  /* 0x00001004200c7981 */ /* 0x001f68000c2e1d00 */
[----:B------:R0:W5:Y:S01]  /*09a0*/  @!P4 LDG.E.EL.128 R8, [R30.64] ;  /* 0x000000041e08c981 */ /* 0x000162000c2e1d00 */
[----:B------:R-:W-:-:S06]  /*09b0*/  FFMA R0, R24, R25, 9.9999997473787516356e-06 ;  /* 0x3727c5ac18007423 */ /* 0x000fcc0000000019 */
[----:B------:R-:W0:Y:S01]  /*09c0*/  MUFU.RSQ R0, R0 ;  /* 0x0000000000007308 */ /* 0x000e220000001400 */
[----:B--2---:R-:W-:Y:S02]  /*09d0*/  SEL R4, R4, RZ, !P4 ;  /* 0x000000ff04047207 */ /* 0x004fe40006000000 */
[----:B---3--:R-:W-:Y:S02]  /*09e0*/  SEL R16, R16, RZ, !P4 ;  /* 0x000000ff10107207 */ /* 0x008fe40006000000 */
[----:B------:R-:W-:Y:S01]  /*09f0*/  SHF.L.U32 R35, R4, 0x10, RZ ;  /* 0x0000001004237819 */ /* 0x000fe200000006ff */
[----:B----4-:R-:W-:Y:S02]  /*0a00*/  FADD R25, R20, 1 ;  /* 0x3f80000014197421 */ /* 0x010fe40000000000 */
[----:B------:R-:W-:Y:S01]  /*0a10*/  FMUL R27, R16, 48 ;  /* 0x42400000101b7820 */ /* 0x000fe20000400000 */
[----:B------:R-:W-:Y:S01]  /*0a20*/  SEL R5, R5, RZ, !P4 ;  /* 0x000000ff05057207 */ /* 0x000fe20006000000 */
[----:B0-----:R-:W-:Y:S01]  /*0a30*/  FMUL R30, R0, R35 ;  /* 0x00000023001e7220 */ /* 0x001fe20000400000 */
[----:B------:R-:W-:-:S02]  /*0a40*/  PRMT R4, R4, 0x7632, R4 ;  /* 0x0000763204047816 */ /* 0x000fc40000000004 */
[----:B------:R-:W-:Y:S01]  /*0a50*/  SEL R31, R6, RZ, !P4 ;  /* 0x000000ff061f7207 */ /* 0x000fe20006000000 */
[----:B------:R-:W-:Y:S01]  /*0a60*/  FFMA R30, R30, R25, R27 ;  /* 0x000000191e1e7223 */ /* 0x000fe2000000001b */
[C---:B------:R-:W-:Y:S02]  /*0a70*/  PRMT R6, R5.reuse, 0x7632, R6 ;  /* 0x0000763205067816 */ /* 0x040fe40000000006 */
[----:B------:R-:W-:Y:S02]  /*0a80*/  SHF.L.U32 R25, R5, 0x10, RZ ;  /* 0x0000001005197819 */ /* 0x000fe400000006ff */
[----:B------:R-:W-:Y:S02]  /*0a90*/  SHF.L.U32 R5, R4, 0x10, RZ ;  /* 0x0000001004057819 */ /* 0x000fe400000006ff */
[----:B------:R-:W-:Y:S02]  /*0aa0*/  SHF.L.U32 R37, R31, 0x10, RZ ;  /* 0x000000101f257819 */ /* 0x000fe400000006ff */
[----:B-----5:R-:W-:Y:S01]  /*0ab0*/  SEL R16, R8, RZ, !P4 ;  /* 0x000000ff08107207 */ /* 0x020fe20006000000 */
[C---:B------:R-:W-:Y:S01]  /*0ac0*/  FMUL R4, R0.reuse, R5 ;  /* 0x0000000500047220 */ /* 0x040fe20000400000 */
[----:B------:R-:W-:Y:S01]  /*0ad0*/  SEL R17, R17, RZ, !P4 ;  /* 0x000000ff11117207 */ /* 0x000fe20006000000 */
[----:B------:R-:W-:Y:S01]  /*0ae0*/  FMUL R5, R0, R37 ;  /* 0x0000002500057220 */ /* 0x000fe20000400000 */
[----:B------:R-:W-:Y:S01]  /*0af0*/  SEL R19, R19, RZ, !P4 ;  /* 0x000000ff13137207 */ /* 0x000fe20006000000 */
[----:B------:R-:W-:Y:S01]  /*0b00*/  FADD R8, R12, 1 ;  /* 0x3f8000000c087421 */ /* 0x000fe20000000000 */
[----:B------:R-:W-:Y:S01]  /*0b10*/  SEL R18, R18, RZ, !P4 ;  /* 0x000000ff12127207 */ /* 0x000fe20006000000 */
[----:B------:R-:W-:Y:S01]  /*0b20*/  FMUL R16, R16, 48 ;  /* 0x4240000010107820 */ /* 0x000fe20000400000 */
[----:B------:R-:W-:Y:S01]  /*0b30*/  SHF.L.U32 R27, R6, 0x10, RZ ;  /* 0x00000010061b7819 */ /* 0x000fe200000006ff */
[----:B------:R-:W-:Y:S01]  /*0b40*/  IMAD R37, R2, 0x900, R3 ;  /* 0x0000090002257824 */ /* 0x000fe200078e0203 */
[----:B------:R-:W-:Y:S01]  /*0b50*/  FMUL R12, R19, 48 ;  /* 0x42400000130c7820 */ /* 0x000fe20000400000 */
[----:B------:R-:W-:Y:S01]  /*0b60*/  FMUL R35, R17, 48 ;  /* 0x4240000011237820 */ /* 0x000fe20000400000 */
[----:B------:R-:W-:Y:S01]  /*0b70*/  FFMA R8, R5, R8, R16 ;  /* 0x0000000805087223 */ /* 0x000fe20000000010 */
[----:B------:R-:W-:Y:S01]  /*0b80*/  FADD R21, R21, 1 ;  /* 0x3f80000015157421 */ /* 0x000fe20000000000 */
[----:B------:R-:W-:Y:S01]  /*0b90*/  FADD R22, R22, 1 ;  /* 0x3f80000016167421 */ /* 0x000fe20000000000 */
[----:B------:R-:W-:Y:S01]  /*0ba0*/  FADD R23, R23, 1 ;  /* 0x3f80000017177421 */ /* 0x000fe20000000000 */
[----:B------:R-:W-:Y:S01]  /*0bb0*/  FMUL R18, R18, 48 ;  /* 0x4240000012127820 */ /* 0x000fe20000400000 */
[C---:B------:R-:W-:Y:S01]  /*0bc0*/  FMUL R19, R0.reuse, R25 ;  /* 0x0000001900137220 */ /* 0x040fe20000400000 */
[----:B------:R-:W-:Y:S01]  /*0bd0*/  FMUL R17, R0, R27 ;  /* 0x0000001b00117220 */ /* 0x000fe20000400000 */
[----:B------:R-:W-:-:S02]  /*0be0*/  MOV R5, 0x2 ;  /* 0x0000000200057802 */ /* 0x000fc40000000f00 */
[----:B------:R-:W-:Y:S01]  /*0bf0*/  IADD3 R24, R37, 0x800, RZ ;  /* 0x0000080025187810 */ /* 0x000fe20007ffe0ff */
[----:B------:R-:W-:Y:S01]  /*0c00*/  FFMA R34, R19, R22, R18 ;  /* 0x0000001613227223 */ /* 0x000fe20000000012 */
[----:B------:R-:W-:Y:S01]  /*0c10*/  FFMA R35, R4, R21, R35 ;  /* 0x0000001504237223 */ /* 0x000fe20000000023 */
[----:B------:R-:W-:Y:S01]  /*0c20*/  FFMA R12, R17, R23, R12 ;  /* 0x00000017110c7223 */ /* 0x000fe2000000000c */
[----:B------:R-:W-:Y:S01]  /*0c30*/  CS2R R20, SRZ ;  /* 0x0000000000147805 */ /* 0x000fe2000001ff00 */
[----:B------:R-:W-:Y:S01]  /*0c40*/  CS2R R22, SRZ ;  /* 0x0000000000167805 */ /* 0x000fe2000001ff00 */
[C---:B------:R-:W-:Y:S01]  /*0c50*/  IMAD.WIDE R4, R24.reuse, R5, c[0x0][0x170] ;  /* 0x00005c0018047625 */ /* 0x040fe200078e0205 */
[----:B------:R-:W-:Y:S01]  /*0c60*/  CS2R R16, SRZ ;  /* 0x0000000000107805 */ /* 0x000fe2000001ff00 */
[----:B------:R-:W-:Y:S02]  /*0c70*/  CS2R R18, SRZ ;  /* 0x0000000000127805 */ /* 0x000fe4000001ff00 */
[----:B------:R-:W-:Y:S01]  /*0c80*/  IMAD.WIDE R24, R24, R29, c[0x0][0x180] ;  /* 0x0000600018187625 */ /* 0x000fe200078e021d */
[----:B------:R-:W-:-:S03]  /*0c90*/  CS2R R26, SRZ ;  /* 0x00000000001a7805 */ /* 0x000fc6000001ff00 */
[----:B------:R0:W2:Y:S04]  /*0ca0*/  @P3 LDG.E.EL.128 R16, [R4.64] ;  /* 0x0000000404103981 */ /* 0x0000a8000c2e1d00 */
[----:B------:R1:W3:Y:S02]  /*0cb0*/  @P3 LDG.E.EL.128 R20, [R24.64] ;  /* 0x0000000418143981 */ /* 0x0002e4000c2e1d00 */
[----:B-1----:R-:W-:-:S06]  /*0cc0*/  CS2R R24, SRZ ;  /* 0x0000000000187805 */ /* 0x002fcc000001ff00 */
[----:B------:R-:W4:Y:S01]  /*0cd0*/  @!P5 LDG.E.EL.128 R24, [R32.64+0x2000] ;  /* 0x002000042018d981 */ /* 0x000f22000c2e1d00 */
[----:B------:R-:W-:Y:S02]  /*0ce0*/  SEL R36, R7, RZ, !P4 ;  /* 0x000000ff07247207 */ /* 0x000fe40006000000 */
[----:B------:R-:W-:Y:S02]  /*0cf0*/  SEL R10, R10, RZ, !P4 ;  /* 0x000000ff0a0a7207 */ /* 0x000fe40006000000 */
[----:B------:R-:W-:Y:S01]  /*0d00*/  SHF.L.U32 R6, R36, 0x10, RZ ;  /* 0x0000001024067819 */ /* 0x000fe200000006ff */
[----:B------:R-:W-:Y:S02]  /*0d10*/  FADD R7, R14, 1 ;  /* 0x3f8000000e077421 */ /* 0x000fe40000000000 */
[----:B0-----:R-:W-:Y:S02]  /*0d20*/  FMUL R5, R10, 48 ;  /* 0x424000000a057820 */ /* 0x001fe40000400000 */
[----:B------:R-:W-:-:S04]  /*0d30*/  FMUL R10, R0, R6 ;  /* 0x00000006000a7220 */ /* 0x000fc80000400000 */
[----:B------:R-:W-:Y:S01]  /*0d40*/  FFMA R10, R10, R7, R5 ;  /* 0x000000070a0a7223 */ /* 0x000fe20000000005 */
[----:B--2---:R-:W-:Y:S02]  /*0d50*/  SEL R16, R16, RZ, P3 ;  /* 0x000000ff10107207 */ /* 0x004fe40001800000 */
[----:B---3--:R-:W-:Y:S02]  /*0d60*/  SEL R7, R20, RZ, P3 ;  /* 0x000000ff14077207 */ /* 0x008fe40001800000 */
[----:B------:R-:W-:Y:S02]  /*0d70*/  SHF.L.U32 R14, R16, 0x10, RZ ;  /* 0x00000010100e7819 */ /* 0x000fe400000006ff */
[----:B------:R-:W-:Y:S01]  /*0d80*/  SEL R17, R17, RZ, P3 ;  /* 0x000000ff11117207 */ /* 0x000fe20001800000 */
[----:B------:R-:W-:Y:S02]  /*0d90*/  FMUL R7, R7, 48 ;  /* 0x4240000007077820 */ /* 0x000fe40000400000 */
[----:B------:R-:W-:Y:S01]  /*0da0*/  FMUL R14, R0, R14 ;  /* 0x0000000e000e7220 */ /* 0x000fe20000400000 */
[----:B----4-:R-:W-:-:S05]  /*0db0*/  SEL R5, R24, RZ, !P5 ;  /* 0x000000ff18057207 */ /* 0x010fca0006800000 */
[----:B------:R-:W-:Y:S01]  /*0dc0*/  FADD R5, R5, 1 ;  /* 0x3f80000005057421 */ /* 0x000fe20000000000 */
[----:B------:R-:W-:-:S03]  /*0dd0*/  SHF.L.U32 R24, R17, 0x10, RZ ;  /* 0x0000001011187819 */ /* 0x000fc600000006ff */
[----:B------:R-:W-:Y:S01]  /*0de0*/  FFMA R14, R14, R5, R7 ;  /* 0x000000050e0e7223 */ /* 0x000fe20000000007 */
[----:B------:R-:W-:Y:S02]  /*0df0*/  SEL R7, R22, RZ, P3 ;  /* 0x000000ff16077207 */ /* 0x000fe40001800000 */
[----:B------:R-:W-:Y:S02]  /*0e00*/  SEL R5, R26, RZ, !P5 ;  /* 0x000000ff1a057207 */ /* 0x000fe40006800000 */
[----:B------:R-:W-:Y:S01]  /*0e10*/  PRMT R16, R16, 0x7632, R16 ;  /* 0x0000763210107816 */ /* 0x000fe20000000010 */
[----:B------:R-:W-:Y:S01]  /*0e20*/  FMUL R7, R7, 48 ;  /* 0x4240000007077820 */ /* 0x000fe20000400000 */
[----:B------:R-:W-:Y:S01]  /*0e30*/  SEL R4, R25, RZ, !P5 ;  /* 0x000000ff19047207 */ /* 0x000fe20006800000 */
[----:B------:R-:W-:Y:S01]  /*0e40*/  FADD R5, R5, 1 ;  /* 0x3f80000005057421 */ /* 0x000fe20000000000 */
[----:B------:R-:W-:Y:S01]  /*0e50*/  SEL R21, R21, RZ, P3 ;  /* 0x000000ff15157207 */ /* 0x000fe20001800000 */
[----:B------:R-:W-:Y:S01]  /*0e60*/  FMUL R24, R0, R24 ;  /* 0x0000001800187220 */ /* 0x000fe20000400000 */
[----:B------:R-:W-:-:S02]  /*0e70*/  SHF.L.U32 R25, R16, 0x10, RZ ;  /* 0x0000001010197819 */ /* 0x000fc400000006ff */
[----:B------:R-:W-:Y:S01]  /*0e80*/  PRMT R17, R17, 0x7632, R17 ;  /* 0x0000763211117816 */ /* 0x000fe20000000011 */
[----:B------:R-:W-:Y:S01]  /*0e90*/  FFMA R24, R24, R5, R7 ;  /* 0x0000000518187223 */ /* 0x000fe20000000007 */
[----:B------:R-:W-:Y:S01]  /*0ea0*/  FMUL R21, R21, 48 ;  /* 0x4240000015157820 */ /* 0x000fe20000400000 */
[----:B------:R-:W-:Y:S01]  /*0eb0*/  FADD R5, R4, 1 ;  /* 0x3f80000004057421 */ /* 0x000fe20000000000 */
[----:B------:R-:W-:Y:S01]  /*0ec0*/  FMUL R26, R0, R25 ;  /* 0x00000019001a7220 */ /* 0x000fe20000400000 */
[----:B------:R-:W-:Y:S02]  /*0ed0*/  SEL R23, R23, RZ, P3 ;  /* 0x000000ff17177207 */ /* 0x000fe40001800000 */
[----:B------:R-:W-:Y:S02]  /*0ee0*/  SEL R27, R27, RZ, !P5 ;  /* 0x000000ff1b1b7207 */ /* 0x000fe40006800000 */
[----:B------:R-:W-:Y:S02]  /*0ef0*/  SHF.L.U32 R17, R17, 0x10, RZ ;  /* 0x0000001011117819 */ /* 0x000fe400000006ff */
[----:B------:R-:W-:Y:S01]  /*0f00*/  IADD3 R16, R37, 0x804, RZ ;  /* 0x0000080425107810 */ /* 0x000fe20007ffe0ff */
[----:B------:R-:W-:Y:S01]  /*0f10*/  FFMA R26, R26, R5, R21 ;  /* 0x000000051a1a7223 */ /* 0x000fe20000000015 */
[----:B------:R-:W-:Y:S01]  /*0f20*/  CS2R R6, SRZ ;  /* 0x0000000000067805 */ /* 0x000fe2000001ff00 */
[----:B------:R-:W-:Y:S01]  /*0f30*/  CS2R R4, SRZ ;  /* 0x0000000000047805 */ /* 0x000fe2000001ff00 */
[----:B------:R-:W-:Y:S01]  /*0f40*/  FMUL R22, R23, 48 ;  /* 0x4240000017167820 */ /* 0x000fe20000400000 */
[----:B------:R-:W-:Y:S01]  /*0f50*/  FADD R20, R27, 1 ;  /* 0x3f8000001b147421 */ /* 0x000fe20000000000 */
[----:B------:R-:W-:Y:S01]  /*0f60*/  FMUL R25, R0, R17 ;  /* 0x0000001100197220 */ /* 0x000fe20000400000 */
[----:B------:R-:W-:-:S03]  /*0f70*/  IMAD.WIDE R16, R16, R29, c[0x0][0x180] ;  /* 0x0000600010107625 */ /* 0x000fc600078e021d */
[----:B------:R-:W-:Y:S02]  /*0f80*/  FFMA R25, R25, R20, R22 ;  /* 0x0000001419197223 */ /* 0x000fe40000000016 */
[----:B------:R-:W-:Y:S01]  /*0f90*/  CS2R R20, SRZ ;  /* 0x0000000000147805 */ /* 0x000fe2000001ff00 */
[----:B------:R-:W-:Y:S01]  /*0fa0*/  CS2R R22, SRZ ;  /* 0x0000000000167805 */ /* 0x000fe2000001ff00 */
[----:B------:R0:W2:Y:S05]  /*0fb0*/  @P3 LDG.E.EL.128 R4, [R16.64] ;  /* 0x0000000410043981 */ /* 0x0000aa000c2e1d00 */
[----:B------:R-:W3:Y:S01]  /*0fc0*/  @!P5 LDG.E.EL.128 R20, [R32.64+0x2010] ;  /* 0x002010042014d981 */ /* 0x000ee2000c2e1d00 */
[----:B------:R-:W-:Y:S01]  /*0fd0*/  FMUL R34, R34, R34 ;  /* 0x0000002222227220 */ /* 0x000fe20000400000 */
[----:B------:R-:W-:Y:S01]  /*0fe0*/  FMUL R24, R24, R24 ;  /* 0x0000001818187220 */ /* 0x000fe20000400000 */
[----:B------:R-:W-:Y:S01]  /*0ff0*/  FMUL R30, R30, R30 ;  /* 0x0000001e1e1e7220 */ /* 0x000fe20000400000 */
[----:B0-----:R-:W-:Y:S01]  /*1000*/  FMUL R16, R14, R14 ;  /* 0x0000000e0e107220 */ /* 0x001fe20000400000 */
[----:B------:R-:W-:Y:S01]  /*1010*/  FMUL R35, R35, R35 ;  /* 0x0000002323237220 */ /* 0x000fe20000400000 */
[----:B------:R-:W-:Y:S01]  /*1020*/  FMUL R26, R26, R26 ;  /* 0x0000001a1a1a7220 */ /* 0x000fe20000400000 */
[----:B------:R-:W-:-:S02]  /*1030*/  FSEL R27, R34, RZ, !P4 ;  /* 0x000000ff221b7208 */ /* 0x000fc40006000000 */
[----:B------:R-:W-:Y:S02]  /*1040*/  FSEL R24, R24, -RZ, P3 ;  /* 0x800000ff18187208 */ /* 0x000fe40001800000 */
[----:B------:R-:W-:Y:S02]  /*1050*/  FSEL R17, R30, RZ, !P4 ;  /* 0x000000ff1e117208 */ /* 0x000fe40006000000 */
[----:B------:R-:W-:Y:S02]  /*1060*/  FSEL R16, R16, -RZ, P3 ;  /* 0x800000ff10107208 */ /* 0x000fe40001800000 */
[----:B------:R-:W-:Y:S02]  /*1070*/  PRMT R36, R36, 0x7632, R36 ;  /* 0x0000763224247816 */ /* 0x000fe40000000024 */
[----:B------:R-:W-:Y:S02]  /*1080*/  FSEL R35, R35, RZ, !P4 ;  /* 0x000000ff23237208 */ /* 0x000fe40006000000 */
[----:B------:R-:W-:Y:S01]  /*1090*/  FSEL R26, R26, -RZ, P3 ;  /* 0x800000ff1a1a7208 */ /* 0x000fe20001800000 */
[----:B------:R-:W-:Y:S01]  /*10a0*/  FADD R14, R27, R24 ;  /* 0x000000181b0e7221 */ /* 0x000fe20000000000 */
[----:B------:R-:W-:Y:S01]  /*10b0*/  FADD R16, R17, R16 ;  /* 0x0000001011107221 */ /* 0x000fe20000000000 */
[----:B------:R-:W-:Y:S01]  /*10c0*/  FMUL R12, R12, R12 ;  /* 0x0000000c0c0c7220 */ /* 0x000fe20000400000 */
[----:B------:R-:W-:Y:S01]  /*10d0*/  SEL R17, R9, RZ, !P4 ;  /* 0x000000ff09117207 */ /* 0x000fe20006000000 */
[----:B------:R-:W-:Y:S01]  /*10e0*/  FMUL R25, R25, R25 ;  /* 0x0000001919197220 */ /* 0x000fe20000400000 */
[----:B------:R-:W-:Y:S01]  /*10f0*/  SEL R11, R11, RZ, !P4 ;  /* 0x000000ff0b0b7207 */ /* 0x000fe20006000000 */
[----:B------:R-:W-:Y:S01]  /*1100*/  FADD R9, R15, 1 ;  /* 0x3f8000000f097421 */ /* 0x000fe20000000000 */
[----:B------:R-:W-:Y:S01]  /*1110*/  SHF.L.U32 R27, R36, 0x10, RZ ;  /* 0x00000010241b7819 */ /* 0x000fe200000006ff */
[----:B------:R-:W-:Y:S01]  /*1120*/  FADD R15, R35, R26 ;  /* 0x0000001a230f7221 */ /* 0x000fe20000000000 */
[----:B------:R-:W-:Y:S01]  /*1130*/  FSEL R26, R12, RZ, !P4 ;  /* 0x000000ff0c1a7208 */ /* 0x000fe20006000000 */
[----:B------:R-:W-:Y:S01]  /*1140*/  FMUL R11, R11, 48 ;  /* 0x424000000b0b7820 */ /* 0x000fe20000400000 */
[----:B------:R-:W-:Y:S01]  /*1150*/  FSEL R25, R25, -RZ, P3 ;  /* 0x800000ff19197208 */ /* 0x000fe20001800000 */
[----:B------:R-:W-:Y:S01]  /*1160*/  FMUL R12, R0, R27 ;  /* 0x0000001b000c7220 */ /* 0x000fe20000400000 */
[----:B------:R-:W-:Y:S01]  /*1170*/  PRMT R31, R31, 0x7632, R31 ;  /* 0x000076321f1f7816 */ /* 0x000fe2000000001f */
[----:B------:R-:W-:Y:S01]  /*1180*/  FADD R15, R15, R16 ;  /* 0x000000100f0f7221 */ /* 0x000fe20000000000 */
[----:B------:R-:W-:Y:S01]  /*1190*/  SEL R18, R18, RZ, P3 ;  /* 0x000000ff12127207 */ /* 0x000fe20001800000 */
[----:B------:R-:W-:Y:S01]  /*11a0*/  FFMA R9, R12, R9, R11 ;  /* 0x000000090c097223 */ /* 0x000fe2000000000b */
[----:B------:R-:W-:Y:S01]  /*11b0*/  SHF.L.U32 R31, R31, 0x10, RZ ;  /* 0x000000101f1f7819 */ /* 0x000fe200000006ff */
[----:B------:R-:W-:Y:S01]  /*11c0*/  FADD R25, R26, R25 ;  /* 0x000000191a197221 */ /* 0x000fe20000000000 */
[----:B------:R-:W-:Y:S01]  /*11d0*/  FADD R14, R14, R15 ;  /* 0x0000000f0e0e7221 */ /* 0x000fe20000000000 */
[----:B------:R-:W-:Y:S01]  /*11e0*/  FADD R13, R13, 1 ;  /* 0x3f8000000d0d7421 */ /* 0x000fe20000000000 */
[----:B------:R-:W-:Y:S01]  /*11f0*/  FMUL R17, R17, 48 ;  /* 0x4240000011117820 */ /* 0x000fe20000400000 */
[----:B------:R-:W-:Y:S01]  /*1200*/  FMUL R24, R0, R31 ;  /* 0x0000001f00187220 */ /* 0x000fe20000400000 */
[----:B------:R-:W-:Y:S01]  /*1210*/  FADD R11, R25, R14 ;  /* 0x0000000e190b7221 */ /* 0x000fe20000000000 */
[----:B------:R-:W-:-:S02]  /*1220*/  SEL R19, R19, RZ, P3 ;  /* 0x000000ff13137207 */ /* 0x000fc40001800000 */
[----:B------:R-:W-:Y:S01]  /*1230*/  FFMA R13, R24, R13, R17 ;  /* 0x0000000d180d7223 */ /* 0x000fe20000000011 */
[----:B------:R-:W-:-:S03]  /*1240*/  FMUL R8, R8, R8 ;  /* 0x0000000808087220 */ /* 0x000fc60000400000 */
[----:B------:R-:W-:Y:S01]  /*1250*/  FMUL R13, R13, R13 ;  /* 0x0000000d0d0d7220 */ /* 0x000fe20000400000 */
[----:B------:R-:W-:Y:S01]  /*1260*/  FMUL R10, R10, R10 ;  /* 0x0000000a0a0a7220 */ /* 0x000fe20000400000 */
[----:B------:R-:W-:-:S04]  /*1270*/  FMUL R9, R9, R9 ;  /* 0x0000000909097220 */ /* 0x000fc80000400000 */
[----:B------:R-:W-:Y:S02]  /*1280*/  FSEL R10, R10, RZ, !P4 ;  /* 0x000000ff0a0a7208 */ /* 0x000fe40006000000 */
[----:B------:R-:W-:Y:S02]  /*1290*/  FSEL R9, R9, RZ, !P4 ;  /* 0x000000ff09097208 */ /* 0x000fe40006000000 */
[----:B--2---:R-:W-:Y:S02]  /*12a0*/  SEL R12, R4, RZ, P3 ;  /* 0x000000ff040c7207 */ /* 0x004fe40001800000 */
[----:B------:R-:W-:Y:S02]  /*12b0*/  PRMT R4, R18, 0x7632, R4 ;  /* 0x0000763212047816 */ /* 0x000fe40000000004 */
[----:B------:R-:W-:Y:S02]  /*12c0*/  SEL R5, R5, RZ, P3 ;  /* 0x000000ff05057207 */ /* 0x000fe40001800000 */
[----:B---3--:R-:W-:-:S02]  /*12d0*/  SEL R15, R21, RZ, !P5 ;  /* 0x000000ff150f7207 */ /* 0x008fc40006800000 */
[----:B------:R-:W-:Y:S02]  /*12e0*/  SHF.L.U32 R25, R4, 0x10, RZ ;  /* 0x0000001004197819 */ /* 0x000fe400000006ff */
[----:B------:R-:W-:Y:S02]  /*12f0*/  SEL R20, R20, RZ, !P5 ;  /* 0x000000ff14147207 */ /* 0x000fe40006800000 */
[----:B------:R-:W-:Y:S01]  /*1300*/  SHF.L.U32 R21, R18, 0x10, RZ ;  /* 0x0000001012157819 */ /* 0x000fe200000006ff */
[----:B------:R-:W-:Y:S01]  /*1310*/  FMUL R17, R5, 48 ;  /* 0x4240000005117820 */ /* 0x000fe20000400000 */
[----:B------:R-:W-:Y:S01]  /*1320*/  FADD R15, R15, 1 ;  /* 0x3f8000000f0f7421 */ /* 0x000fe20000000000 */
[----:B------:R-:W-:Y:S01]  /*1330*/  FMUL R4, R0, R25 ;  /* 0x0000001900047220 */ /* 0x000fe20000400000 */
[----:B------:R-:W-:Y:S01]  /*1340*/  FMUL R14, R12, 48 ;  /* 0x424000000c0e7820 */ /* 0x000fe20000400000 */
[----:B------:R-:W-:Y:S01]  /*1350*/  FADD R12, R20, 1 ;  /* 0x3f800000140c7421 */ /* 0x000fe20000000000 */
[----:B------:R-:W-:Y:S01]  /*1360*/  FMUL R5, R0, R21 ;  /* 0x0000001500057220 */ /* 0x000fe20000400000 */
[----:B------:R-:W-:Y:S01]  /*1370*/  FFMA R17, R4, R15, R17 ;  /* 0x0000000f04117223 */ /* 0x000fe20000000011 */
[----:B------:R-:W-:-:S02]  /*1380*/  SEL R6, R6, RZ, P3 ;  /* 0x000000ff06067207 */ /* 0x000fc40001800000 */
[----:B------:R-:W-:Y:S01]  /*1390*/  PRMT R4, R19, 0x7632, R4 ;  /* 0x0000763213047816 */ /* 0x000fe20000000004 */
[----:B------:R-:W-:Y:S01]  /*13a0*/  FFMA R5, R5, R12, R14 ;  /* 0x0000000c05057223 */ /* 0x000fe2000000000e */
[----:B------:R-:W-:Y:S02]  /*13b0*/  SEL R22, R22, RZ, !P5 ;  /* 0x000000ff16167207 */ /* 0x000fe40006800000 */
[----:B------:R-:W-:Y:S01]  /*13c0*/  SHF.L.U32 R19, R19, 0x10, RZ ;  /* 0x0000001013137819 */ /* 0x000fe200000006ff */
[----:B------:R-:W-:Y:S01]  /*13d0*/  FMUL R12, R6, 48 ;  /* 0x42400000060c7820 */ /* 0x000fe20000400000 */
[----:B------:R-:W-:Y:S01]  /*13e0*/  SEL R7, R7, RZ, P3 ;  /* 0x000000ff07077207 */ /* 0x000fe20001800000 */
[----:B------:R-:W-:Y:S01]  /*13f0*/  FMUL R14, R5, R5 ;  /* 0x00000005050e7220 */ /* 0x000fe20000400000 */
[----:B------:R-:W-:Y:S01]  /*1400*/  SEL R23, R23, RZ, !P5 ;  /* 0x000000ff17177207 */ /* 0x000fe20006800000 */
[----:B------:R-:W-:Y:S01]  /*1410*/  FADD R6, R22, 1 ;  /* 0x3f80000016067421 */ /* 0x000fe20000000000 */
[----:B------:R-:W-:Y:S01]  /*1420*/  SHF.L.U32 R21, R4, 0x10, RZ ;  /* 0x0000001004157819 */ /* 0x000fe200000006ff */
[C---:B------:R-:W-:Y:S01]  /*1430*/  FMUL R5, R0.reuse, R19 ;  /* 0x0000001300057220 */ /* 0x040fe20000400000 */
[----:B------:R-:W-:Y:S01]  /*1440*/  FMUL R15, R7, 48 ;  /* 0x42400000070f7820 */ /* 0x000fe20000400000 */
[----:B------:R-:W-:Y:S01]  /*1450*/  FADD R7, R23, 1 ;  /* 0x3f80000017077421 */ /* 0x000fe20000000000 */
[----:B------:R-:W-:Y:S01]  /*1460*/  FMUL R17, R17, R17 ;  /* 0x0000001111117220 */ /* 0x000fe20000400000 */
[----:B------:R-:W-:Y:S01]  /*1470*/  FMUL R4, R0, R21 ;  /* 0x0000001500047220 */ /* 0x000fe20000400000 */
[----:B------:R-:W-:Y:S01]  /*1480*/  FFMA R5, R5, R6, R12 ;  /* 0x0000000605057223 */ /* 0x000fe2000000000c */
[----:B------:R-:W-:-:S02]  /*1490*/  FSEL R19, R8, RZ, !P4 ;  /* 0x000000ff08137208 */ /* 0x000fc40006000000 */
[----:B------:R-:W-:Y:S01]  /*14a0*/  FSEL R14, R14, -RZ, P3 ;  /* 0x800000ff0e0e7208 */ /* 0x000fe20001800000 */
[----:B------:R-:W-:Y:S01]  /*14b0*/  FFMA R4, R4, R7, R15 ;  /* 0x0000000704047223 */ /* 0x000fe2000000000f */
[----:B------:R-:W-:Y:S01]  /*14c0*/  FMUL R5, R5, R5 ;  /* 0x0000000505057220 */ /* 0x000fe20000400000 */
[----:B------:R-:W-:Y:S02]  /*14d0*/  FSEL R6, R13, RZ, !P4 ;  /* 0x000000ff0d067208 */ /* 0x000fe40006000000 */
[----:B------:R-:W-:Y:S01]  /*14e0*/  FSEL R17, R17, -RZ, P3 ;  /* 0x800000ff11117208 */ /* 0x000fe20001800000 */
[----:B------:R-:W-:Y:S01]  /*14f0*/  FADD R14, R19, R14 ;  /* 0x0000000e130e7221 */ /* 0x000fe20000000000 */
[----:B------:R-:W-:Y:S01]  /*1500*/  FMUL R4, R4, R4 ;  /* 0x0000000404047220 */ /* 0x000fe20000400000 */
[----:B------:R-:W-:Y:S02]  /*1510*/  FSEL R5, R5, -RZ, P3 ;  /* 0x800000ff05057208 */ /* 0x000fe40001800000 */
[----:B------:R-:W-:Y:S01]  /*1520*/  FADD R17, R6, R17 ;  /* 0x0000001106117221 */ /* 0x000fe20000000000 */
[----:B------:R-:W-:Y:S01]  /*1530*/  FADD R14, R14, R11 ;  /* 0x0000000b0e0e7221 */ /* 0x000fe20000000000 */
[----:B------:R-:W-:Y:S01]  /*1540*/  FSEL R4, R4, -RZ, P3 ;  /* 0x800000ff04047208 */ /* 0x000fe20001800000 */
[----:B------:R-:W-:-:S02]  /*1550*/  FADD R5, R10, R5 ;  /* 0x000000050a057221 */ /* 0x000fc40000000000 */
[----:B------:R-:W-:Y:S02]  /*1560*/  FADD R14, R17, R14 ;  /* 0x0000000e110e7221 */ /* 0x000fe40000000000 */
[----:B------:R-:W-:Y:S02]  /*1570*/  FADD R4, R9, R4 ;  /* 0x0000000409047221 */ /* 0x000fe40000000000 */
        /* <DEDUP_REMOVED lines=8> */
[----:B------:R-:W0:Y:S04]  /*1600*/  SHFL.BFLY PT, R8, R7, 0x2, 0x1f ;  /* 0x0c401f0007087f89 */ /* 0x000e2800000e0000 */
[----:B------:R-:W1:Y:S01]  /*1610*/  S2R R10, SR_TID.X ;  /* 0x00000000000a7919 */ /* 0x000e620000002100 */
[----:B0-----:R-:W-:-:S05]  /*1620*/  FADD R8, R7, R8 ;  /* 0x0000000807087221 */ /* 0x001fca0000000000 */
[----:B------:R-:W0:Y:S01]  /*1630*/  SHFL.BFLY PT, R9, R8, 0x1, 0x1f ;  /* 0x0c201f0008097f89 */ /* 0x000e2200000e0000 */
[----:B-1----:R-:W-:-:S04]  /*1640*/  SHF.R.U32.HI R11, RZ, 0x3, R10 ;  /* 0x00000003ff0b7819 */ /* 0x002fc8000001160a */
[----:B------:R-:W-:Y:S01]  /*1650*/  LOP3.LUT R12, R11, 0x1c, RZ, 0xc0, !PT ;  /* 0x0000001c0b0c7812 */ /* 0x000fe200078ec0ff */
[----:B0-----:R-:W-:-:S05]  /*1660*/  FADD R9, R8, R9 ;  /* 0x0000000908097221 */ /* 0x001fca0000000000 */
[----:B------:R-:W-:Y:S04]  /*1670*/  @!P2 STS [R12], R9 ;  /* 0x000000090c00a388 */ /* 0x000fe80000000800 */
[----:B------:R-:W-:Y:S06]  /*1680*/  BAR.SYNC 0x0 ;  /* 0x0000000000007b1d */ /* 0x000fec0000000000 */
[----:B------:R-:W0:Y:S04]  /*1690*/  @!P1 LDS R28, [R10.X4] ;  /* 0x000000000a1c9984 */ /* 0x000e280000004800 */
[----:B0-----:R-:W0:Y:S02]  /*16a0*/  SHFL.BFLY PT, R5, R28, 0x4, 0x1f ;  /* 0x0c801f001c057f89 */ /* 0x001e2400000e0000 */
[----:B0-----:R-:W-:-:S05]  /*16b0*/  FADD R5, R28, R5 ;  /* 0x000000051c057221 */ /* 0x001fca0000000000 */
[----:B------:R-:W0:Y:S02]  /*16c0*/  SHFL.BFLY PT, R4, R5, 0x2, 0x1f ;  /* 0x0c401f0005047f89 */ /* 0x000e2400000e0000 */
[----:B0-----:R-:W-:-:S05]  /*16d0*/  FADD R4, R5, R4 ;  /* 0x0000000405047221 */ /* 0x001fca0000000000 */
[----:B------:R-:W0:Y:S02]  /*16e0*/  SHFL.BFLY PT, R7, R4, 0x1, 0x1f ;  /* 0x0c201f0004077f89 */ /* 0x000e2400000e0000 */
[----:B0-----:R-:W-:-:S05]  /*16f0*/  FADD R7, R4, R7 ;  /* 0x0000000704077221 */ /* 0x001fca0000000000 */
[----:B------:R-:W-:Y:S04]  /*1700*/  @P0 STS [R10.X4], R7 ;  /* 0x000000070a000388 */ /* 0x000fe80000004800 */
[----:B------:R-:W-:Y:S06]  /*1710*/  BAR.SYNC 0x0 ;  /* 0x0000000000007b1d */ /* 0x000fec0000000000 */
[----:B------:R-:W0:Y:S04]  /*1720*/  LDS R6, [RZ] ;  /* 0x00000000ff067984 */ /* 0x000e280000000800 */
[----:B------:R-:W-:Y:S06]  /*1730*/  BAR.SYNC 0x0 ;  /* 0x0000000000007b1d */ /* 0x000fec0000000000 */
[----:B0-----:R-:W-:Y:S04]  /*1740*/  STS [RZ], R6 ;  /* 0x00000006ff007388 */ /* 0x001fe80000000800 */
[----:B------:R-:W-:Y:S06]  /*1750*/  BAR.SYNC 0x0 ;  /* 0x0000000000007b1d */ /* 0x000fec0000000000 */
[----:B------:R-:W0:Y:S01]  /*1760*/  LDS R8, [RZ] ;  /* 0x00000000ff087984 */ /* 0x000e220000000800 */
[----:B------:R-:W-:Y:S01]  /*1770*/  MOV R11, 0x39e38e39 ;  /* 0x39e38e39000b7802 */ /* 0x000fe20000000f00 */
[----:B------:R-:W-:-:S04]  /*1780*/  IMAD.WIDE R4, R2, R29, c[0x0][0x168] ;  /* 0x00005a0002047625 */ /* 0x000fc800078e021d */
[----:B------:R-:W-:-:S06]  /*1790*/  FFMA R34, R6, R11, 9.9999997473787516356e-06 ;  /* 0x3727c5ac06227423 */ /* 0x000fcc000000000b */
[----:B------:R-:W-:Y:S01]  /*17a0*/  MUFU.RSQ R34, R34 ;  /* 0x0000002200227308 */ /* 0x000fe20000001400 */
[----:B0-----:R-:W-:-:S07]  /*17b0*/  FFMA R8, R8, R11, 9.9999997473787516356e-06 ;  /* 0x3727c5ac08087423 */ /* 0x001fce000000000b */
[----:B------:R-:W0:Y:S01]  /*17c0*/  MUFU.RSQ R9, R8 ;  /* 0x0000000800097308 */ /* 0x000e220000001400 */
[----:B------:R-:W-:Y:S06]  /*17d0*/  BAR.SYNC 0x0 ;  /* 0x0000000000007b1d */ /* 0x000fec0000000000 */
[----:B0-----:R0:W-:Y:S01]  /*17e0*/  @P6 STG.E [R4.64], R9 ;  /* 0x0000000904006986 */ /* 0x0011e2000c101904 */
[----:B------:R-:W-:Y:S02]  /*17f0*/  MOV R26, RZ ;  /* 0x000000ff001a7202 */ /* 0x000fe40000000f00 */
[----:B------:R-:W-:Y:S01]  /*1800*/  IADD3 R37, R3, 0x4, RZ ;  /* 0x0000000403257810 */ /* 0x000fe20007ffe0ff */
[----:B------:R-:W-:-:S02]  /*1810*/  UPLOP3.LUT UP0, UPT, UPT, UPT, UPT, 0x80, 0x0 ;  /* 0x000000000000789c */ /* 0x000fc40003f0f070 */
.L_x_0:
[----:B------:R-:W-:Y:S01]  /*1820*/  LOP3.LUT R28, R26, R3, RZ, 0xfc, !PT ;  /* 0x000000031a1c7212 */ /* 0x000fe200078efcff */
[----:B0-----:R-:W-:Y:S01]  /*1830*/  CS2R R8, SRZ ;  /* 0x0000000000087805 */ /* 0x001fe2000001ff00 */
[----:B------:R-:W-:Y:S01]  /*1840*/  MOV R35, 0x2 ;  /* 0x0000000200237802 */ /* 0x000fe20000000f00 */
[----:B------:R-:W-:Y:S01]  /*1850*/  CS2R R10, SRZ ;  /* 0x00000000000a7805 */ /* 0x000fe2000001ff00 */
[----:B------:R-:W-:Y:S01]  /*1860*/  ISETP.GE.U32.AND P1, PT, R28, 0x900, PT ;  /* 0x000009001c00780c */ /* 0x000fe20003f26070 */
[C---:B------:R-:W-:Y:S01]  /*1870*/  IMAD R36, R2.reuse, 0x900, R28 ;  /* 0x0000090002247824 */ /* 0x040fe200078e021c */
[----:B------:R-:W-:Y:S01]  /*1880*/  MOV R29, 0x4 ;  /* 0x00000004001d7802 */ /* 0x000fe20000000f00 */
[----:B------:R-:W-:Y:S01]  /*1890*/  CS2R R4, SRZ ;  /* 0x0000000000047805 */ /* 0x000fe2000001ff00 */
[----:B------:R-:W-:Y:S01]  /*18a0*/  ISETP.LT.AND P2, PT, R2, 0x4, !P1 ;  /* 0x000000040200780c */ /* 0x000fe20004f41270 */
[----:B------:R-:W-:Y:S01]  /*18b0*/  IMAD.WIDE R24, R36, R35, c[0x0][0x170] ;  /* 0x00005c0024187625 */ /* 0x000fe200078e0223 */
[----:B------:R-:W-:Y:S01]  /*18c0*/  CS2R R6, SRZ ;  /* 0x0000000000067805 */ /* 0x000fe2000001ff00 */
[----:B------:R-:W-:Y:S01]  /*18d0*/  CS2R R12, SRZ ;  /* 0x00000000000c7805 */ /* 0x000fe2000001ff00 */
[----:B------:R-:W-:Y:S01]  /*18e0*/  CS2R R14, SRZ ;  /* 0x00000000000e7805 */ /* 0x000fe2000001ff00 */
[----:B------:R-:W-:-:S04]  /*18f0*/  IMAD.WIDE.U32 R22, R28, R29, c[0x0][0x178] ;  /* 0x00005e001c167625 */ /* 0x000fc800078e001d */
[----:B------:R-:W-:Y:S01]  /*1900*/  IMAD.WIDE R20, R36, R29, c[0x0][0x180] ;  /* 0x0000600024147625 */ /* 0x000fe200078e021d */
[----:B------:R-:W2:Y:S04]  /*1910*/  @!P1 LDG.E.EL.128 R4, [R22.64] ;  /* 0x0000000416049981 */ /* 0x000ea8000c2e1d00 */
[----:B------:R0:W3:Y:S04]  /*1920*/  @P2 LDG.E.EF.128 R8, [R24.64] ;  /* 0x0000000418082981 */ /* 0x0000e8000c0e1d00 */
[----:B------:R1:W4:Y:S01]  /*1930*/  @P2 LDG.E.EF.128 R12, [R20.64] ;  /* 0x00000004140c2981 */ /* 0x000322000c0e1d00 */
[----:B------:R-:W-:Y:S01]  /*1940*/  CS2R R16, SRZ ;  /* 0x0000000000107805 */ /* 0x000fe2000001ff00 */
[----:B------:R-:W-:Y:S01]  /*1950*/  CS2R R18, SRZ ;  /* 0x0000000000127805 */ /* 0x000fe2000001ff00 */
[C---:B-1----:R-:W-:Y:S01]  /*1960*/  LOP3.LUT R21, R26.reuse, R37, RZ, 0xfc, !PT ;  /* 0x000000251a157212 */ /* 0x042fe200078efcff */
[----:B------:R-:W-:-:S04]  /*1970*/  IMAD.WIDE.U32 R30, R26, 0x4, R32 ;  /* 0x000000041a1e7825 */ /* 0x000fc800078e0020 */
[----:B0-----:R-:W-:Y:S01]  /*1980*/  IMAD R24, R2, 0x900, R21 ;  /* 0x0000090002187824 */ /* 0x001fe200078e0215 */
[----:B------:R0:W5:Y:S01]  /*1990*/  @!P1 LDG.E.EL.128 R16, [R30.64+0x10] ;  /* 0x000010041e109981 */ /* 0x000162000c2e1d00 */
[----:B------:R-:W-:Y:S01]  /*19a0*/  CS2R R20, SRZ ;  /* 0x0000000000147805 */ /* 0x000fe2000001ff00 */
[----:B------:R-:W-:Y:S02]  /*19b0*/  IADD3 R26, P0, R3, R26, RZ ;  /* 0x0000001a031a7210 */ /* 0x000fe40007f1e0ff */
[----:B--2---:R-:W-:Y:S02]  /*19c0*/  SEL R4, R4, RZ, !P1 ;  /* 0x000000ff04047207 */ /* 0x004fe40004800000 */
[----:B---3--:R-:W-:Y:S02]  /*19d0*/  SEL R8, R8, RZ, P2 ;  /* 0x000000ff08087207 */ /* 0x008fe40001000000 */
[----:B----4-:R-:W-:Y:S02]  /*19e0*/  SEL R12, R12, RZ, P2 ;  /* 0x000000ff0c0c7207 */ /* 0x010fe40001000000 */
[----:B------:R-:W-:Y:S01]  /*19f0*/  SHF.L.U32 R27, R8, 0x10, RZ ;  /* 0x00000010081b7819 */ /* 0x000fe200000006ff */
[----:B------:R-:W-:-:S02]  /*1a00*/  FADD R23, R4, 1 ;  /* 0x3f80000004177421 */ /* 0x000fc40000000000 */
[----:B------:R-:W-:Y:S02]  /*1a10*/  FMUL R25, R12, 48 ;  /* 0x424000000c197820 */ /* 0x000fe40000400000 */
[----:B------:R-:W-:-:S04]  /*1a20*/  FMUL R4, R0, R27 ;  /* 0x0000001b00047220 */ /* 0x000fc80000400000 */
[----:B------:R-:W-:Y:S01]  /*1a30*/  FFMA R4, R4, R23, R25 ;  /* 0x0000001704047223 */ /* 0x000fe20000000019 */
[----:B------:R-:W-:Y:S01]  /*1a40*/  IMAD.WIDE R24, R24, R29, c[0x0][0x180] ;  /* 0x0000600018187625 */ /* 0x000fe200078e021d */
[----:B------:R-:W-:-:S06]  /*1a50*/  CS2R R22, SRZ ;  /* 0x0000000000167805 */ /* 0x000fcc000001ff00 */
[----:B------:R1:W2:Y:S01]  /*1a60*/  @P2 LDG.E.EF.128 R20, [R24.64] ;  /* 0x0000000418142981 */ /* 0x0002a2000c0e1d00 */
[----:B------:R-:W-:Y:S02]  /*1a70*/  SEL R9, R9, RZ, P2 ;  /* 0x000000ff09097207 */ /* 0x000fe40001000000 */
[----:B------:R-:W-:Y:S02]  /*1a80*/  SEL R14, R14, RZ, P2 ;  /* 0x000000ff0e0e7207 */ /* 0x000fe40001000000 */
[----:B------:R-:W-:Y:S02]  /*1a90*/  SEL R27, R6, RZ, !P1 ;  /* 0x000000ff061b7207 */ /* 0x000fe40004800000 */
[----:B------:R-:W-:Y:S02]  /*1aa0*/  PRMT R8, R8, 0x7632, R8 ;  /* 0x0000763208087816 */ /* 0x000fe40000000008 */
[----:B------:R-:W-:Y:S02]  /*1ab0*/  SEL R12, R5, RZ, !P1 ;  /* 0x000000ff050c7207 */ /* 0x000fe40004800000 */
[----:B------:R-:W-:Y:S01]  /*1ac0*/  SHF.L.U32 R6, R9, 0x10, RZ ;  /* 0x0000001009067819 */ /* 0x000fe200000006ff */
[----:B0-----:R-:W-:Y:S01]  /*1ad0*/  FMUL R31, R14, 48 ;  /* 0x424000000e1f7820 */ /* 0x001fe20000400000 */
[----:B------:R-:W-:-:S02]  /*1ae0*/  SEL R14, R13, RZ, P2 ;  /* 0x000000ff0d0e7207 */ /* 0x000fc40001000000 */
[----:B------:R-:W-:Y:S01]  /*1af0*/  SHF.L.U32 R5, R8, 0x10, RZ ;  /* 0x0000001008057819 */ /* 0x000fe200000006ff */
[----:B------:R-:W-:Y:S01]  /*1b00*/  FADD R8, R12, 1 ;  /* 0x3f8000000c087421 */ /* 0x000fe20000000000 */
[----:B------:R-:W-:Y:S01]  /*1b10*/  IADD3.X R13, RZ, RZ, RZ, P0, !PT ;  /* 0x000000ffff0d7210 */ /* 0x000fe200007fe4ff */
[----:B------:R-:W-:Y:S01]  /*1b20*/  FADD R27, R27, 1 ;  /* 0x3f8000001b1b7421 */ /* 0x000fe20000000000 */
[----:B------:R-:W-:Y:S01]  /*1b30*/  FMUL R6, R0, R6 ;  /* 0x0000000600067220 */ /* 0x000fe20000400000 */
[----:B------:R-:W-:Y:S01]  /*1b40*/  LEA R12, P0, R26, c[0x0][0x188], 0x2 ;  /* 0x000062001a0c7a11 */ /* 0x000fe200078010ff */
[----:B-1----:R-:W-:Y:S02]  /*1b50*/  CS2R R24, SRZ ;  /* 0x0000000000187805 */ /* 0x002fe4000001ff00 */
[----:B------:R-:W-:Y:S01]  /*1b60*/  FFMA R6, R6, R27, R31 ;  /* 0x0000001b06067223 */ /* 0x000fe2000000001f */
[----:B------:R-:W-:Y:S02]  /*1b70*/  LEA.HI.X R13, R26, c[0x0][0x18c], R13, 0x2, P0 ;  /* 0x000063001a0d7a11 */ /* 0x000fe400000f140d */
[----:B------:R-:W-:Y:S01]  /*1b80*/  CS2R R26, SRZ ;  /* 0x00000000001a7805 */ /* 0x000fe2000001ff00 */
[----:B------:R-:W-:-:S05]  /*1b90*/  CS2R R30, SRZ ;  /* 0x00000000001e7805 */ /* 0x000fca000001ff00 */
[----:B------:R0:W3:Y:S02]  /*1ba0*/  @!P1 LDG.E.EL.128 R24, [R12.64+0x10] ;  /* 0x000010040c189981 */ /* 0x0000e4000c2e1d00 */
[----:B0-----:R-:W-:Y:S02]  /*1bb0*/  IMAD.WIDE.U32 R12, R28, R29, c[0x0][0x188] ;  /* 0x000062001c0c7625 */ /* 0x001fe400078e001d */
[----:B------:R-:W-:-:S06]  /*1bc0*/  CS2R R28, SRZ ;  /* 0x00000000001c7805 */ /* 0x000fcc000001ff00 */
[----:B------:R2:W4:Y:S01]  /*1bd0*/  @!P1 LDG.E.EL.128 R28, [R12.64] ;  /* 0x000000040c1c9981 */ /* 0x000522000c2e1d00 */
[----:B------:R-:W-:Y:S01]  /*1be0*/  FMUL R14, R14, 48 ;  /* 0x424000000e0e7820 */ /* 0x000fe20000400000 */
[----:B------:R-:W-:Y:S01]  /*1bf0*/  FMUL R5, R0, R5 ;  /* 0x0000000500057220 */ /* 0x000fe20000400000 */
[----:B------:R-:W-:-:S03]  /*1c00*/  PRMT R9, R9, 0x7632, R9 ;  /* 0x0000763209097816 */ /* 0x000fc60000000009 */
[----:B------:R-:W-:Y:S01]  /*1c10*/  FFMA R5, R5, R8, R14 ;  /* 0x0000000805057223 */ /* 0x000fe2000000000e */
[----:B------:R-:W-:Y:S02]  /*1c20*/  SEL R8, R7, RZ, !P1 ;  /* 0x000000ff07087207 */ /* 0x000fe40004800000 */
[----:B------:R-:W-:Y:S02]  /*1c30*/  SEL R14, R15, RZ, P2 ;  /* 0x000000ff0f0e7207 */ /* 0x000fe40001000000 */
[----:B------:R-:W-:Y:S01]  /*1c40*/  SHF.L.U32 R7, R9, 0x10, RZ ;  /* 0x0000001009077819 */ /* 0x000fe200000006ff */
[----:B------:R-:W-:Y:S01]  /*1c50*/  FADD R8, R8, 1 ;  /* 0x3f80000008087421 */ /* 0x000fe20000000000 */
[----:B------:R-:W-:Y:S01]  /*1c60*/  SEL R10, R10, RZ, P2 ;  /* 0x000000ff0a0a7207 */ /* 0x000fe20001000000 */
[----:B------:R-:W-:Y:S02]  /*1c70*/  FMUL R14, R14, 48 ;  /* 0x424000000e0e7820 */ /* 0x000fe40000400000 */
[----:B------:R-:W-:Y:S01]  /*1c80*/  FMUL R7, R0, R7 ;  /* 0x0000000700077220 */ /* 0x000fe20000400000 */
[----:B------:R-:W-:-:S03]  /*1c90*/  SHF.L.U32 R9, R10, 0x10, RZ ;  /* 0x000000100a097819 */ /* 0x000fc600000006ff */
[----:B------:R-:W-:Y:S01]  /*1ca0*/  FFMA R7, R7, R8, R14 ;  /* 0x0000000807077223 */ /* 0x000fe2000000000e */
[----:B-----5:R-:W-:Y:S01]  /*1cb0*/  SEL R8, R16, RZ, !P1 ;  /* 0x000000ff10087207 */ /* 0x020fe20004800000 */
[----:B------:R-:W-:-:S04]  /*1cc0*/  FMUL R9, R0, R9 ;  /* 0x0000000900097220 */ /* 0x000fc80000400000 */
[----:B------:R-:W-:Y:S01]  /*1cd0*/  FADD R8, R8, 1 ;  /* 0x3f80000008087421 */ /* 0x000fe20000000000 */
[----:B------:R-:W-:Y:S02]  /*1ce0*/  SEL R17, R17, RZ, !P1 ;  /* 0x000000ff11117207 */ /* 0x000fe40004800000 */
[----:B------:R-:W-:Y:S01]  /*1cf0*/  SEL R19, R19, RZ, !P1 ;  /* 0x000000ff13137207 */ /* 0x000fe20004800000 */
[C---:B------:R-:W-:Y:S01]  /*1d00*/  FMUL R4, R34.reuse, R4 ;  /* 0x0000000422047220 */ /* 0x040fe20000400000 */
[C---:B------:R-:W-:Y:S01]  /*1d10*/  FMUL R5, R34.reuse, R5 ;  /* 0x0000000522057220 */ /* 0x040fe20000400000 */
[C---:B------:R-:W-:Y:S01]  /*1d20*/  FMUL R6, R34.reuse, R6 ;  /* 0x0000000622067220 */ /* 0x040fe20000400000 */
[----:B------:R-:W-:Y:S01]  /*1d30*/  FMUL R7, R34, R7 ;  /* 0x0000000722077220 */ /* 0x000fe20000400000 */
[----:B------:R-:W-:Y:S01]  /*1d40*/  PLOP3.LUT P0, PT, PT, PT, UP0, 0x80, 0x0 ;  /* 0x000000000000781c */ /* 0x000fe20003f0f008 */
[----:B------:R-:W-:Y:S01]  /*1d50*/  UPLOP3.LUT UP0, UPT, UPT, UPT, UPT, 0x40, 0x0 ;  /* 0x000000000000789c */ /* 0x000fe20003f0e870 */
[----:B--2---:R-:W-:-:S05]  /*1d60*/  SEL R12, R20, RZ, P2 ;  /* 0x000000ff140c7207 */ /* 0x004fca0001000000 */
[----:B------:R-:W-:-:S04]  /*1d70*/  FMUL R12, R12, 48 ;  /* 0x424000000c0c7820 */ /* 0x000fc80000400000 */
[----:B------:R-:W-:Y:S01]  /*1d80*/  FFMA R9, R9, R8, R12 ;  /* 0x0000000809097223 */ /* 0x000fe2000000000c */
[----:B------:R-:W-:Y:S02]  /*1d90*/  SEL R8, R11, RZ, P2 ;  /* 0x000000ff0b087207 */ /* 0x000fe40001000000 */
[----:B------:R-:W-:Y:S02]  /*1da0*/  SEL R12, R18, RZ, !P1 ;  /* 0x000000ff120c7207 */ /* 0x000fe40004800000 */
[----:B------:R-:W-:Y:S02]  /*1db0*/  SEL R14, R22, RZ, P2 ;  /* 0x000000ff160e7207 */ /* 0x000fe40001000000 */
[----:B------:R-:W-:Y:S01]  /*1dc0*/  SHF.L.U32 R11, R8, 0x10, RZ ;  /* 0x00000010080b7819 */ /* 0x000fe200000006ff */
[----:B------:R-:W-:Y:S02]  /*1dd0*/  FADD R12, R12, 1 ;  /* 0x3f8000000c0c7421 */ /* 0x000fe40000000000 */
[----:B------:R-:W-:-:S02]  /*1de0*/  FMUL R14, R14, 48 ;  /* 0x424000000e0e7820 */ /* 0x000fc40000400000 */
[----:B------:R-:W-:Y:S01]  /*1df0*/  FMUL R11, R0, R11 ;  /* 0x0000000b000b7220 */ /* 0x000fe20000400000 */
[----:B------:R-:W-:-:S03]  /*1e00*/  PRMT R13, R8, 0x7632, R13 ;  /* 0x00007632080d7816 */ /* 0x000fc6000000000d */
[----:B------:R-:W-:Y:S01]  /*1e10*/  FFMA R11, R11, R12, R14 ;  /* 0x0000000c0b0b7223 */ /* 0x000fe2000000000e */
[----:B------:R-:W-:Y:S01]  /*1e20*/  PRMT R12, R10, 0x7632, R12 ;  /* 0x000076320a0c7816 */ /* 0x000fe2000000000c */
[----:B------:R-:W-:Y:S01]  /*1e30*/  FADD R10, R17, 1 ;  /* 0x3f800000110a7421 */ /* 0x000fe20000000000 */
[----:B------:R-:W-:Y:S02]  /*1e40*/  SEL R21, R21, RZ, P2 ;  /* 0x000000ff15157207 */ /* 0x000fe40001000000 */
[----:B------:R-:W-:Y:S02]  /*1e50*/  SHF.L.U32 R15, R12, 0x10, RZ ;  /* 0x000000100c0f7819 */ /* 0x000fe400000006ff */
[----:B------:R-:W-:Y:S02]  /*1e60*/  SEL R23, R23, RZ, P2 ;  /* 0x000000ff17177207 */ /* 0x000fe40001000000 */
[----:B------:R-:W-:Y:S01]  /*1e70*/  SHF.L.U32 R17, R13, 0x10, RZ ;  /* 0x000000100d117819 */ /* 0x000fe200000006ff */
[----:B------:R-:W-:Y:S01]  /*1e80*/  FMUL R12, R21, 48 ;  /* 0x42400000150c7820 */ /* 0x000fe20000400000 */
[C---:B------:R-:W-:Y:S01]  /*1e90*/  FMUL R13, R0.reuse, R15 ;  /* 0x0000000f000d7220 */ /* 0x040fe20000400000 */
[----:B------:R-:W-:Y:S01]  /*1ea0*/  FADD R8, R19, 1 ;  /* 0x3f80000013087421 */ /* 0x000fe20000000000 */
[----:B------:R-:W-:Y:S01]  /*1eb0*/  FMUL R14, R23, 48 ;  /* 0x42400000170e7820 */ /* 0x000fe20000400000 */
[----:B------:R-:W-:Y:S01]  /*1ec0*/  FMUL R15, R0, R17 ;  /* 0x00000011000f7220 */ /* 0x000fe20000400000 */
[----:B---3--:R-:W-:Y:S01]  /*1ed0*/  SEL R25, R25, RZ, !P1 ;  /* 0x000000ff19197207 */ /* 0x008fe20004800000 */
[----:B------:R-:W-:-:S02]  /*1ee0*/  FFMA R13, R13, R10, R12 ;  /* 0x0000000a0d0d7223 */ /* 0x000fc4000000000c */
[----:B------:R-:W-:Y:S01]  /*1ef0*/  FFMA R15, R15, R8, R14 ;  /* 0x000000080f0f7223 */ /* 0x000fe2000000000e */
[C---:B------:R-:W-:Y:S01]  /*1f00*/  FMUL R8, R34.reuse, R9 ;  /* 0x0000000922087220 */ /* 0x040fe20000400000 */
[C---:B------:R-:W-:Y:S01]  /*1f10*/  FMUL R9, R34.reuse, R11 ;  /* 0x0000000b22097220 */ /* 0x040fe20000400000 */
[----:B------:R-:W-:Y:S01]  /*1f20*/  FADD R10, R25, 1 ;  /* 0x3f800000190a7421 */ /* 0x000fe20000000000 */
[C---:B------:R-:W-:Y:S01]  /*1f30*/  FMUL R11, R34.reuse, R13 ;  /* 0x0000000d220b7220 */ /* 0x040fe20000400000 */
[----:B------:R-:W-:Y:S01]  /*1f40*/  SEL R27, R27, RZ, !P1 ;  /* 0x000000ff1b1b7207 */ /* 0x000fe20004800000 */
[----:B------:R-:W-:Y:S01]  /*1f50*/  FMUL R15, R34, R15 ;  /* 0x0000000f220f7220 */ /* 0x000fe20000400000 */
[----:B------:R-:W-:Y:S01]  /*1f60*/  SEL R24, R24, RZ, !P1 ;  /* 0x000000ff18187207 */ /* 0x000fe20004800000 */
[----:B------:R-:W-:Y:S01]  /*1f70*/  FMUL R11, R11, R10 ;  /* 0x0000000a0b0b7220 */ /* 0x000fe20000400000 */
[----:B------:R-:W-:Y:S01]  /*1f80*/  SEL R26, R26, RZ, !P1 ;  /* 0x000000ff1a1a7207 */ /* 0x000fe20004800000 */
[----:B------:R-:W-:Y:S01]  /*1f90*/  FADD R10, R27, 1 ;  /* 0x3f8000001b0a7421 */ /* 0x000fe20000000000 */
[----:B----4-:R-:W-:-:S02]  /*1fa0*/  SEL R13, R28, RZ, !P1 ;  /* 0x000000ff1c0d7207 */ /* 0x010fc40004800000 */
[----:B------:R-:W-:Y:S02]  /*1fb0*/  SEL R29, R29, RZ, !P1 ;  /* 0x000000ff1d1d7207 */ /* 0x000fe40004800000 */
[----:B------:R-:W-:Y:S02]  /*1fc0*/  SEL R30, R30, RZ, !P1 ;  /* 0x000000ff1e1e7207 */ /* 0x000fe40004800000 */
[----:B------:R-:W-:Y:S01]  /*1fd0*/  SEL R12, R31, RZ, !P1 ;  /* 0x000000ff1f0c7207 */ /* 0x000fe20004800000 */
[----:B------:R-:W-:Y:S01]  /*1fe0*/  FMUL R14, R15, R10 ;  /* 0x0000000a0f0e7220 */ /* 0x000fe20000400000 */
[----:B------:R-:W-:Y:S01]  /*1ff0*/  FADD R17, R24, 1 ;  /* 0x3f80000018117421 */ /* 0x000fe20000000000 */
[----:B------:R-:W-:Y:S01]  /*2000*/  FADD R26, R26, 1 ;  /* 0x3f8000001a1a7421 */ /* 0x000fe20000000000 */
[----:B------:R-:W-:Y:S01]  /*2010*/  FADD R13, R13, 1 ;  /* 0x3f8000000d0d7421 */ /* 0x000fe20000000000 */
[----:B------:R-:W-:Y:S01]  /*2020*/  FADD R10, R29, 1 ;  /* 0x3f8000001d0a7421 */ /* 0x000fe20000000000 */
[----:B------:R-:W-:Y:S01]  /*2030*/  FADD R15, R30, 1 ;  /* 0x3f8000001e0f7421 */ /* 0x000fe20000000000 */
[----:B------:R-:W-:Y:S01]  /*2040*/  FADD R12, R12, 1 ;  /* 0x3f8000000c0c7421 */ /* 0x000fe20000000000 */
[----:B------:R-:W-:Y:S01]  /*2050*/  FMUL R8, R8, R17 ;  /* 0x0000001108087220 */ /* 0x000fe20000400000 */
[----:B------:R-:W-:Y:S01]  /*2060*/  FMUL R9, R9, R26 ;  /* 0x0000001a09097220 */ /* 0x000fe20000400000 */
[----:B------:R-:W-:Y:S01]  /*2070*/  FMUL R4, R4, R13 ;  /* 0x0000000d04047220 */ /* 0x000fe20000400000 */
[----:B------:R-:W-:Y:S01]  /*2080*/  FMUL R5, R5, R10 ;  /* 0x0000000a05057220 */ /* 0x000fe20000400000 */
[----:B------:R-:W-:Y:S01]  /*2090*/  FMUL R15, R6, R15 ;  /* 0x0000000f060f7220 */ /* 0x000fe20000400000 */
[----:B------:R-:W-:Y:S01]  /*20a0*/  FMUL R12, R7, R12 ;  /* 0x0000000c070c7220 */ /* 0x000fe20000400000 */
[----:B------:R-:W-:-:S02]  /*20b0*/  F2FP.BF16.PACK_AB R6, R11, R8 ;  /* 0x000000080b06723e */ /* 0x000fc400000010ff */
[----:B------:R-:W-:Y:S01]  /*20c0*/  F2FP.BF16.PACK_AB R7, R14, R9 ;  /* 0x000000090e07723e */ /* 0x000fe200000010ff */
[----:B------:R-:W-:Y:S01]  /*20d0*/  IMAD.WIDE R8, R36, R35, c[0x0][0x190] ;  /* 0x0000640024087625 */ /* 0x000fe200078e0223 */
[----:B------:R-:W-:Y:S02]  /*20e0*/  F2FP.BF16.PACK_AB R4, R5, R4 ;  /* 0x000000040504723e */ /* 0x000fe400000010ff */
[----:B------:R-:W-:Y:S02]  /*20f0*/  F2FP.BF16.PACK_AB R5, R12, R15 ;  /* 0x0000000f0c05723e */ /* 0x000fe400000010ff */
[----:B------:R-:W-:-:S03]  /*2100*/  MOV R26, 0x800 ;  /* 0x00000800001a7802 */ /* 0x000fc60000000f00 */
[----:B------:R0:W-:Y:S01]  /*2110*/  @P2 STG.E.128 [R8.64], R4 ;  /* 0x0000000408002986 */ /* 0x0001e2000c101d04 */
[----:B------:R-:W-:Y:S05]  /*2120*/  @P0 BRA `(.L_x_0) ;  /* 0xfffff6f000000947 */ /* 0x000fea000383ffff */
[----:B------:R-:W-:Y:S05]  /*2130*/  EXIT ;  /* 0x000000000000794d */ /* 0x000fea0003800000 */
.L_x_1:
[----:B------:R-:W-:-:S00]  /*2140*/  BRA `(.L_x_1) ;  /* 0xfffffff000007947 */ /* 0x000fc0000383ffff */
[----:B------:R-:W-:-:S00]  /*2150*/  NOP ;  /* 0x0000000000007918 */ /* 0x000fc00000000000 */
        /* <DEDUP_REMOVED lines=10> */
.L_x_2:


//--------------------- .nv.global.init           --------------------------
	.section	.nv.global.init,"aw",@progbits
.nv.global.init:
	.type		_$_str,@object
	.size		_$_str,(.L_0 - _$_str)
_$_str:
        /*0000*/ 	.byte	0x5f, 0x5f, 0x43, 0x55, 0x44, 0x41, 0x5f, 0x46, 0x54, 0x5a, 0x00
.L_0:


//--------------------- .nv.shared.triton__0d1d2d3d4d5d6d78de --------------------------
	.section	.nv.shared.triton__0d1d2d3d4d5d6d78de,"aw",@nobits
	.align	16
